// auto-generated by cutlass_sweep.gemm — config: {"arch": "sm_100", "cluster_m": 1, "cluster_n": 1, "dtype": "e5m2", "dtype_b": "e5m2", "layout": "nt", "stages": 3, "tile_k": 64, "tile_m": 128, "tile_n": 64}
#include "cutlass/cutlass.h"
#include "cutlass/gemm/collective/collective_builder.hpp"
#include "cutlass/gemm/device/gemm_universal_adapter.h"
#include "cutlass/gemm/kernel/gemm_universal.hpp"
#include "cutlass/epilogue/collective/collective_builder.hpp"

using ElemA = cutlass::float_e5m2_t;
using ElemB = cutlass::float_e5m2_t;
using ElemCD = cutlass::float_e5m2_t;
using Acc  = float;
using TileShape    = cute::Shape<cute::_128, cute::_64, cute::_64>;
using ClusterShape = cute::Shape<cute::_1, cute::_1, cute::_1>;

using CollectiveEpilogue = typename cutlass::epilogue::collective::CollectiveBuilder<
    cutlass::arch::Sm100, cutlass::arch::OpClassTensorOp,
    TileShape, ClusterShape,
    cutlass::epilogue::collective::EpilogueTileAuto,
    Acc, Acc,
    ElemCD, cutlass::layout::RowMajor, 128 / cutlass::sizeof_bits<ElemCD>::value,
    ElemCD, cutlass::layout::RowMajor, 128 / cutlass::sizeof_bits<ElemCD>::value,
    cutlass::epilogue::collective::EpilogueScheduleAuto
  >::CollectiveOp;

using CollectiveMainloop = typename cutlass::gemm::collective::CollectiveBuilder<
    cutlass::arch::Sm100, cutlass::arch::OpClassTensorOp,
    ElemA, cutlass::layout::RowMajor, 128 / cutlass::sizeof_bits<ElemA>::value,
    ElemB, cutlass::layout::ColumnMajor, 128 / cutlass::sizeof_bits<ElemB>::value,
    Acc,
    TileShape, ClusterShape,
    cutlass::gemm::collective::StageCount<3>,
    cutlass::gemm::collective::KernelScheduleAuto
  >::CollectiveOp;

using GemmKernel = cutlass::gemm::kernel::GemmUniversal<
    cute::Shape<int,int,int,int>,
    CollectiveMainloop,
    CollectiveEpilogue
>;
using Gemm = cutlass::gemm::device::GemmUniversalAdapter<GemmKernel>;

// Force the device kernel symbol into the cubin without needing a host main.
auto* _anchor = &cutlass::device_kernel<GemmKernel>;


// ===== COMPILED SASS (sm_100a) =====

	.target	sm_100a

	.elftype	@"ET_EXEC"


//--------------------- .note.nv.tkinfo           --------------------------
	.section	.note.nv.tkinfo,"",@"SHT_NOTE"
	.sectionflags	@"SHF_NOTE_NV_TKINFO"
	.tkinfo
        /*0018*/ 	.word	0x00000002
        /*0030*/ 	.string	""
        /*0030*/ 	.string	"ptxas"
        /*0030*/ 	.string	"Cuda compilation tools, release 13.0, V13.0.88"
        /*0030*/ 	.string	"Build cuda_13.0.r13.0/compiler.36424714_0"
        /*0030*/ 	.string	"-arch sm_100a -m 64 "



//--------------------- .note.nv.cuinfo           --------------------------
	.section	.note.nv.cuinfo,"",@"SHT_NOTE"
	.sectionflags	@"SHF_NOTE_NV_CUINFO"
        /*0018*/ 	.short	0x0002
        /*001a*/ 	.short	0x0064
        /*001c*/ 	.short	0x0082
	.zero		2


//--------------------- .nv.info                  --------------------------
	.section	.nv.info,"",@"SHT_CUDA_INFO"
	.align	4


	//----- nvinfo : EIATTR_REGCOUNT
	.align		4
        /*0000*/ 	.byte	0x04, 0x2f
        /*0002*/ 	.short	(.L_19 - .L_18)
	.align		4
.L_18:
        /*0004*/ 	.word	index@(_ZN7cutlass13device_kernelINS_4gemm6kernel13GemmUniversalIN4cute5tupleIJiiiiEEENS1_10collective13CollectiveMmaINS1_35MainloopSm100TmaUmmaWarpSpecializedILi3ELi2ELi4ENS5_IJNS4_1CILi1EEESB_SB_EEEEENS5_IJNSA_ILi128EEENSA_ILi64EEESF_EEENS_12float_e5m2_tENS5_IJlSB_lEEESH_SI_NS4_8TiledMMAINS4_8MMA_AtomIJNS4_10MMA_TraitsINS4_19SM100_MMA_F8F6F4_SSEJSH_SH_fSE_SF_NS4_17integral_constantINS4_4UMMA5MajorELSP_0EEESQ_NSN_INSO_7ScaleInELSR_0EEESS_EEEEEENS4_6LayoutISC_NS5_IJNSA_ILi0EEESW_SW_EEEEENS5_IJNS4_10UnderscoreESZ_SZ_EEEEENS4_13SM90_TMA_LOADENS4_14ComposedLayoutINS4_7SwizzleILi2ELi4ELi3EEENS4_18smem_ptr_flag_bitsILi8EEENSV_INS5_IJNSA_ILi8EEESF_EEENS5_IJSF_SB_EEEEEEEvNS4_8identityES12_S1C_vS1D_EENS_8epilogue10collective18CollectiveEpilogueINS1F_23Sm100TmaWarpSpecializedILi1ELi1ELi64ELb0ELb0EEEJSG_NS5_IJNSV_ISE_SB_EENSV_ISF_SB_EEEEESH_SI_SH_SI_NS1F_6fusion15FusionCallbacksIS1J_NS1N_17LinearCombinationISH_fSH_fLNS_15FloatRoundStyleE2EEESG_S1M_JEEENS4_5SM1004TMEM4LOAD26SM100_TMEM_LOAD_32dp32b64xES12_S1C_NS4_39AutoVectorizingCopyWithAssumedAlignmentILi128EEENS4_14SM90_TMA_STOREES1C_S1Y_S1Y_EEEvvEEEEvNT_6ParamsE)
        /*0008*/ 	.word	0x000000c2


	//----- nvinfo : EIATTR_FRAME_SIZE
	.align		4
.L_19:
        /*000c*/ 	.byte	0x04, 0x11
        /*000e*/ 	.short	(.L_21 - .L_20)
	.align		4
.L_20:
        /*0010*/ 	.word	index@($__internal_2_$__cuda_sm10x_tcgen05_guardrail_trap_unallocated_columns_being_dealloced)
        /*0014*/ 	.word	0x00000000


	//----- nvinfo : EIATTR_FRAME_SIZE
	.align		4
.L_21:
        /*0018*/ 	.byte	0x04, 0x11
        /*001a*/ 	.short	(.L_23 - .L_22)
	.align		4
.L_22:
        /*001c*/ 	.word	index@($__internal_1_$__cuda_sm10x_tcgen05_guardrail_trap_phase_invalid_during_alloc)
        /*0020*/ 	.word	0x00000000


	//----- nvinfo : EIATTR_FRAME_SIZE
	.align		4
.L_23:
        /*0024*/ 	.byte	0x04, 0x11
        /*0026*/ 	.short	(.L_25 - .L_24)
	.align		4
.L_24:
        /*0028*/ 	.word	index@($__internal_0_$__cuda_sm10x_tcgen05_guardrail_trap_col_being_dealloced_not_returned_by_alloc)
        /*002c*/ 	.word	0x00000000


	//----- nvinfo : EIATTR_FRAME_SIZE
	.align		4
.L_25:
        /*0030*/ 	.byte	0x04, 0x11
        /*0032*/ 	.short	(.L_27 - .L_26)
	.align		4
.L_26:
        /*0034*/ 	.word	index@(_ZN7cutlass13device_kernelINS_4gemm6kernel13GemmUniversalIN4cute5tupleIJiiiiEEENS1_10collective13CollectiveMmaINS1_35MainloopSm100TmaUmmaWarpSpecializedILi3ELi2ELi4ENS5_IJNS4_1CILi1EEESB_SB_EEEEENS5_IJNSA_ILi128EEENSA_ILi64EEESF_EEENS_12float_e5m2_tENS5_IJlSB_lEEESH_SI_NS4_8TiledMMAINS4_8MMA_AtomIJNS4_10MMA_TraitsINS4_19SM100_MMA_F8F6F4_SSEJSH_SH_fSE_SF_NS4_17integral_constantINS4_4UMMA5MajorELSP_0EEESQ_NSN_INSO_7ScaleInELSR_0EEESS_EEEEEENS4_6LayoutISC_NS5_IJNSA_ILi0EEESW_SW_EEEEENS5_IJNS4_10UnderscoreESZ_SZ_EEEEENS4_13SM90_TMA_LOADENS4_14ComposedLayoutINS4_7SwizzleILi2ELi4ELi3EEENS4_18smem_ptr_flag_bitsILi8EEENSV_INS5_IJNSA_ILi8EEESF_EEENS5_IJSF_SB_EEEEEEEvNS4_8identityES12_S1C_vS1D_EENS_8epilogue10collective18CollectiveEpilogueINS1F_23Sm100TmaWarpSpecializedILi1ELi1ELi64ELb0ELb0EEEJSG_NS5_IJNSV_ISE_SB_EENSV_ISF_SB_EEEEESH_SI_SH_SI_NS1F_6fusion15FusionCallbacksIS1J_NS1N_17LinearCombinationISH_fSH_fLNS_15FloatRoundStyleE2EEESG_S1M_JEEENS4_5SM1004TMEM4LOAD26SM100_TMEM_LOAD_32dp32b64xES12_S1C_NS4_39AutoVectorizingCopyWithAssumedAlignmentILi128EEENS4_14SM90_TMA_STOREES1C_S1Y_S1Y_EEEvvEEEEvNT_6ParamsE)
        /*0038*/ 	.word	0x00000000


	//----- nvinfo : EIATTR_MIN_STACK_SIZE
	.align		4
.L_27:
        /*003c*/ 	.byte	0x04, 0x12
        /*003e*/ 	.short	(.L_29 - .L_28)
	.align		4
.L_28:
        /*0040*/ 	.word	index@(_ZN7cutlass13device_kernelINS_4gemm6kernel13GemmUniversalIN4cute5tupleIJiiiiEEENS1_10collective13CollectiveMmaINS1_35MainloopSm100TmaUmmaWarpSpecializedILi3ELi2ELi4ENS5_IJNS4_1CILi1EEESB_SB_EEEEENS5_IJNSA_ILi128EEENSA_ILi64EEESF_EEENS_12float_e5m2_tENS5_IJlSB_lEEESH_SI_NS4_8TiledMMAINS4_8MMA_AtomIJNS4_10MMA_TraitsINS4_19SM100_MMA_F8F6F4_SSEJSH_SH_fSE_SF_NS4_17integral_constantINS4_4UMMA5MajorELSP_0EEESQ_NSN_INSO_7ScaleInELSR_0EEESS_EEEEEENS4_6LayoutISC_NS5_IJNSA_ILi0EEESW_SW_EEEEENS5_IJNS4_10UnderscoreESZ_SZ_EEEEENS4_13SM90_TMA_LOADENS4_14ComposedLayoutINS4_7SwizzleILi2ELi4ELi3EEENS4_18smem_ptr_flag_bitsILi8EEENSV_INS5_IJNSA_ILi8EEESF_EEENS5_IJSF_SB_EEEEEEEvNS4_8identityES12_S1C_vS1D_EENS_8epilogue10collective18CollectiveEpilogueINS1F_23Sm100TmaWarpSpecializedILi1ELi1ELi64ELb0ELb0EEEJSG_NS5_IJNSV_ISE_SB_EENSV_ISF_SB_EEEEESH_SI_SH_SI_NS1F_6fusion15FusionCallbacksIS1J_NS1N_17LinearCombinationISH_fSH_fLNS_15FloatRoundStyleE2EEESG_S1M_JEEENS4_5SM1004TMEM4LOAD26SM100_TMEM_LOAD_32dp32b64xES12_S1C_NS4_39AutoVectorizingCopyWithAssumedAlignmentILi128EEENS4_14SM90_TMA_STOREES1C_S1Y_S1Y_EEEvvEEEEvNT_6ParamsE)
        /*0044*/ 	.word	0x00000000
.L_29:


//--------------------- .nv.compat                --------------------------
	.section	.nv.compat,"",@"SHT_CUDA_COMPAT_INFO"
	.align	4
        /*0000*/ 	.byte	0x02, 0x09, 0x01, 0x00, 0x02, 0x02, 0x02, 0x00, 0x02, 0x05, 0x05, 0x00, 0x03, 0x07, 0x01, 0x01
        /*0010*/ 	.byte	0x02, 0x03, 0x01, 0x00, 0x02, 0x06, 0x01, 0x00, 0x04, 0x0b, 0x08, 0x00, 0x09, 0x00, 0x00, 0x00
        /*0020*/ 	.byte	0x00, 0x00, 0x00, 0x00


//--------------------- .nv.info._ZN7cutlass13device_kernelINS_4gemm6kernel13GemmUniversalIN4cute5tupleIJiiiiEEENS1_10collective13CollectiveMmaINS1_35MainloopSm100TmaUmmaWarpSpecializedILi3ELi2ELi4ENS5_IJNS4_1CILi1EEESB_SB_EEEEENS5_IJNSA_ILi128EEENSA_ILi64EEESF_EEENS_12float_e5m2_tENS5_IJlSB_lEEESH_SI_NS4_8TiledMMAINS4_8MMA_AtomIJNS4_10MMA_TraitsINS4_19SM100_MMA_F8F6F4_SSEJSH_SH_fSE_SF_NS4_17integral_constantINS4_4UMMA5MajorELSP_0EEESQ_NSN_INSO_7ScaleInELSR_0EEESS_EEEEEENS4_6LayoutISC_NS5_IJNSA_ILi0EEESW_SW_EEEEENS5_IJNS4_10UnderscoreESZ_SZ_EEEEENS4_13SM90_TMA_LOADENS4_14ComposedLayoutINS4_7SwizzleILi2ELi4ELi3EEENS4_18smem_ptr_flag_bitsILi8EEENSV_INS5_IJNSA_ILi8EEESF_EEENS5_IJSF_SB_EEEEEEEvNS4_8identityES12_S1C_vS1D_EENS_8epilogue10collective18CollectiveEpilogueINS1F_23Sm100TmaWarpSpecializedILi1ELi1ELi64ELb0ELb0EEEJSG_NS5_IJNSV_ISE_SB_EENSV_ISF_SB_EEEEESH_SI_SH_SI_NS1F_6fusion15FusionCallbacksIS1J_NS1N_17LinearCombinationISH_fSH_fLNS_15FloatRoundStyleE2EEESG_S1M_JEEENS4_5SM1004TMEM4LOAD26SM100_TMEM_LOAD_32dp32b64xES12_S1C_NS4_39AutoVectorizingCopyWithAssumedAlignmentILi128EEENS4_14SM90_TMA_STOREES1C_S1Y_S1Y_EEEvvEEEEvNT_6ParamsE --------------------------
	.section	.nv.info._ZN7cutlass13device_kernelINS_4gemm6kernel13GemmUniversalIN4cute5tupleIJiiiiEEENS1_10collective13CollectiveMmaINS1_35MainloopSm100TmaUmmaWarpSpecializedILi3ELi2ELi4ENS5_IJNS4_1CILi1EEESB_SB_EEEEENS5_IJNSA_ILi128EEENSA_ILi64EEESF_EEENS_12float_e5m2_tENS5_IJlSB_lEEESH_SI_NS4_8TiledMMAINS4_8MMA_AtomIJNS4_10MMA_TraitsINS4_19SM100_MMA_F8F6F4_SSEJSH_SH_fSE_SF_NS4_17integral_constantINS4_4UMMA5MajorELSP_0EEESQ_NSN_INSO_7ScaleInELSR_0EEESS_EEEEEENS4_6LayoutISC_NS5_IJNSA_ILi0EEESW_SW_EEEEENS5_IJNS4_10UnderscoreESZ_SZ_EEEEENS4_13SM90_TMA_LOADENS4_14ComposedLayoutINS4_7SwizzleILi2ELi4ELi3EEENS4_18smem_ptr_flag_bitsILi8EEENSV_INS5_IJNSA_ILi8EEESF_EEENS5_IJSF_SB_EEEEEEEvNS4_8identityES12_S1C_vS1D_EENS_8epilogue10collective18CollectiveEpilogueINS1F_23Sm100TmaWarpSpecializedILi1ELi1ELi64ELb0ELb0EEEJSG_NS5_IJNSV_ISE_SB_EENSV_ISF_SB_EEEEESH_SI_SH_SI_NS1F_6fusion15FusionCallbacksIS1J_NS1N_17LinearCombinationISH_fSH_fLNS_15FloatRoundStyleE2EEESG_S1M_JEEENS4_5SM1004TMEM4LOAD26SM100_TMEM_LOAD_32dp32b64xES12_S1C_NS4_39AutoVectorizingCopyWithAssumedAlignmentILi128EEENS4_14SM90_TMA_STOREES1C_S1Y_S1Y_EEEvvEEEEvNT_6ParamsE,"",@"SHT_CUDA_INFO"
	.sectionflags	@""
	.align	4


	//----- nvinfo : EIATTR_CUDA_API_VERSION
	.align		4
        /*0000*/ 	.byte	0x04, 0x37
        /*0002*/ 	.short	(.L_31 - .L_30)
.L_30:
        /*0004*/ 	.word	0x00000082


	//----- nvinfo : EIATTR_KPARAM_INFO
	.align		4
.L_31:
        /*0008*/ 	.byte	0x04, 0x17
        /*000a*/ 	.short	(.L_33 - .L_32)
.L_32:
        /*000c*/ 	.word	0x00000000
        /*0010*/ 	.short	0x0000
        /*0012*/ 	.short	0x0000
        /*0014*/ 	.byte	0x00, 0xf0, 0x01, 0x20


	//----- nvinfo : EIATTR_AT_ENTRY_FRAGMENTS
	.align		4
.L_33:
        /*0018*/ 	.byte	0x04, 0x4f
        /*001a*/ 	.short	(.L_35 - .L_34)


	//   ....[0]....
.L_34:
        /*001c*/ 	.word	0x00000006


	//----- nvinfo : EIATTR_RESERVED_SMEM_USED
	.align		4
.L_35:
        /*0020*/ 	.byte	0x01, 0x41
	.zero		2


	//----- nvinfo : EIATTR_SPARSE_MMA_MASK
	.align		4
        /*0024*/ 	.byte	0x03, 0x50
        /*0026*/ 	.short	0x0000


	//----- nvinfo : EIATTR_TCGEN05_1CTA_USED
	.align		4
        /*0028*/ 	.byte	0x01, 0x51
	.zero		2


	//----- nvinfo : EIATTR_MAXREG_COUNT
	.align		4
        /*002c*/ 	.byte	0x03, 0x1b
        /*002e*/ 	.short	0x00ff


	//----- nvinfo : EIATTR_NUM_BARRIERS
	.align		4
        /*0030*/ 	.byte	0x02, 0x4c
        /*0032*/ 	.byte	0x07
	.zero		1


	//----- nvinfo : EIATTR_EXTERNS
	.align		4
        /*0034*/ 	.byte	0x04, 0x0f
        /*0036*/ 	.short	(.L_37 - .L_36)


	//   ....[0]....
	.align		4
.L_36:
        /*0038*/ 	.word	index@(__assertfail)


	//----- nvinfo : EIATTR_MERCURY_ISA_VERSION
	.align		4
.L_37:
        /*003c*/ 	.byte	0x03, 0x5f
        /*003e*/ 	.short	0x0101


	//----- nvinfo : EIATTR_INT_WARP_WIDE_INSTR_OFFSETS
	.align		4
        /*0040*/ 	.byte	0x04, 0x31
        /*0042*/ 	.short	(.L_39 - .L_38)


	//   ....[0]....
.L_38:
        /*0044*/ 	.word	0x00001d60


	//   ....[1]....
        /*0048*/ 	.word	0x00003640


	//   ....[2]....
        /*004c*/ 	.word	0x00003660


	//   ....[3]....
        /*0050*/ 	.word	0x00003690


	//   ....[4]....
        /*0054*/ 	.word	0x000040a0


	//   ....[5]....
        /*0058*/ 	.word	0x00004190


	//----- nvinfo : EIATTR_COOP_GROUP_MASK_REGIDS
	.align		4
.L_39:
        /*005c*/ 	.byte	0x04, 0x29
        /*005e*/ 	.short	(.L_41 - .L_40)


	//   ....[0]....
.L_40:
        /*0060*/ 	.word	0xffffffff


	//   ....[1]....
        /*0064*/ 	.word	0xffffffff


	//   ....[2]....
        /*0068*/ 	.word	0xffffffff


	//   ....[3]....
        /*006c*/ 	.word	0xffffffff


	//   ....[4]....
        /*0070*/ 	.word	0xffffffff


	//   ....[5]....
        /*0074*/ 	.word	0xffffffff


	//   ....[6]....
        /*0078*/ 	.word	0xffffffff


	//   ....[7]....
        /*007c*/ 	.word	0xffffffff


	//   ....[8]....
        /*0080*/ 	.word	0xffffffff


	//   ....[9]....
        /*0084*/ 	.word	0xffffffff


	//   ....[10]....
        /*0088*/ 	.word	0xffffffff


	//   ....[11]....
        /*008c*/ 	.word	0xffffffff


	//   ....[12]....
        /*0090*/ 	.word	0xffffffff


	//----- nvinfo : EIATTR_COOP_GROUP_INSTR_OFFSETS
	.align		4
.L_41:
        /*0094*/ 	.byte	0x04, 0x28
        /*0096*/ 	.short	(.L_43 - .L_42)


	//   ....[0]....
.L_42:
        /*0098*/ 	.word	0x00000090


	//   ....[1]....
        /*009c*/ 	.word	0x000004d0


	//   ....[2]....
        /*00a0*/ 	.word	0x00000620


	//   ....[3]....
        /*00a4*/ 	.word	0x00000760


	//   ....[4]....
        /*00a8*/ 	.word	0x00000860


	//   ....[5]....
        /*00ac*/ 	.word	0x000009d0


	//   ....[6]....
        /*00b0*/ 	.word	0x00000b70


	//   ....[7]....
        /*00b4*/ 	.word	0x00001c40


	//   ....[8]....
        /*00b8*/ 	.word	0x00002990


	//   ....[9]....
        /*00bc*/ 	.word	0x00002ba0


	//   ....[10]....
        /*00c0*/ 	.word	0x00002bd0


	//   ....[11]....
        /*00c4*/ 	.word	0x00003520


	//   ....[12]....
        /*00c8*/ 	.word	0x00003750


	//----- nvinfo : EIATTR_VRC_CTA_INIT_COUNT
	.align		4
.L_43:
        /*00cc*/ 	.byte	0x02, 0x4a
        /*00ce*/ 	.byte	0x80
	.zero		1


	//----- nvinfo : EIATTR_SYSCALL_OFFSETS
	.align		4
        /*00d0*/ 	.byte	0x04, 0x46
        /*00d2*/ 	.short	(.L_45 - .L_44)


	//   ....[0]....
.L_44:
        /*00d4*/ 	.word	0x00004b80


	//   ....[1]....
        /*00d8*/ 	.word	0x00004cc0


	//   ....[2]....
        /*00dc*/ 	.word	0x00005460


	//----- nvinfo : EIATTR_MBARRIER_INSTR_OFFSETS
	.align		4
.L_45:
        /*00e0*/ 	.byte	0x04, 0x39
        /*00e2*/ 	.short	(.L_47 - .L_46)


	//   ....[0]....
.L_46:
        /*00e4*/ 	.word	0x000005b0
        /*00e8*/ 	.word	0x000000ff
        /*00ec*/ 	.word	0x00000000
        /*00f0*/ 	.short	0x0100
        /*00f2*/ 	.byte	0x05
	.zero		1


	//   ....[1]....
        /*00f4*/ 	.word	0x000005c0
        /*00f8*/ 	.word	0x000000ff
        /*00fc*/ 	.word	0x00000018
        /*0100*/ 	.short	0x0100
        /*0102*/ 	.byte	0x05
	.zero		1


	//   ....[2]....
        /*0104*/ 	.word	0x000005d0
        /*0108*/ 	.word	0x000000ff
        /*010c*/ 	.word	0x00000008
        /*0110*/ 	.short	0x0100
        /*0112*/ 	.byte	0x05
	.zero		1


	//   ....[3]....
        /*0114*/ 	.word	0x000005e0
        /*0118*/ 	.word	0x000000ff
        /*011c*/ 	.word	0x00000020
        /*0120*/ 	.short	0x0100
        /*0122*/ 	.byte	0x05
	.zero		1


	//   ....[4]....
        /*0124*/ 	.word	0x000005f0
        /*0128*/ 	.word	0x000000ff
        /*012c*/ 	.word	0x00000010
        /*0130*/ 	.short	0x0100
        /*0132*/ 	.byte	0x05
	.zero		1


	//   ....[5]....
        /*0134*/ 	.word	0x00000600
        /*0138*/ 	.word	0x000000ff
        /*013c*/ 	.word	0x00000028
        /*0140*/ 	.short	0x0100
        /*0142*/ 	.byte	0x05
	.zero		1


	//   ....[6]....
        /*0144*/ 	.word	0x00000730
        /*0148*/ 	.word	0x000000ff
        /*014c*/ 	.word	0x00000030
        /*0150*/ 	.short	0x0100
        /*0152*/ 	.byte	0x06
	.zero		1


	//   ....[7]....
        /*0154*/ 	.word	0x00000740
        /*0158*/ 	.word	0x000000ff
        /*015c*/ 	.word	0x00000038
        /*0160*/ 	.short	0x0100
        /*0162*/ 	.byte	0x06
	.zero		1


	//   ....[8]....
        /*0164*/ 	.word	0x00000830
        /*0168*/ 	.word	0x000000ff
        /*016c*/ 	.word	0x00000040
        /*0170*/ 	.short	0x0100
        /*0172*/ 	.byte	0x05
	.zero		1


	//   ....[9]....
        /*0174*/ 	.word	0x00000840
        /*0178*/ 	.word	0x000000ff
        /*017c*/ 	.word	0x00000048
        /*0180*/ 	.short	0x0100
        /*0182*/ 	.byte	0x05
	.zero		1


	//   ....[10]....
        /*0184*/ 	.word	0x00000980
        /*0188*/ 	.word	0x000000ff
        /*018c*/ 	.word	0x00000050
        /*0190*/ 	.short	0x0100
        /*0192*/ 	.byte	0x05
	.zero		1


	//   ....[11]....
        /*0194*/ 	.word	0x00000990
        /*0198*/ 	.word	0x000000ff
        /*019c*/ 	.word	0x00000060
        /*01a0*/ 	.short	0x0100
        /*01a2*/ 	.byte	0x05
	.zero		1


	//   ....[12]....
        /*01a4*/ 	.word	0x000009a0
        /*01a8*/ 	.word	0x000000ff
        /*01ac*/ 	.word	0x00000058
        /*01b0*/ 	.short	0x0100
        /*01b2*/ 	.byte	0x05
	.zero		1


	//   ....[13]....
        /*01b4*/ 	.word	0x000009b0
        /*01b8*/ 	.word	0x000000ff
        /*01bc*/ 	.word	0x00000068
        /*01c0*/ 	.short	0x0100
        /*01c2*/ 	.byte	0x05
	.zero		1


	//   ....[14]....
        /*01c4*/ 	.word	0x00000ae0
        /*01c8*/ 	.word	0x000000ff
        /*01cc*/ 	.word	0x00000070
        /*01d0*/ 	.short	0x0100
        /*01d2*/ 	.byte	0x06
	.zero		1


	//   ....[15]....
        /*01d4*/ 	.word	0x00000af0
        /*01d8*/ 	.word	0x000000ff
        /*01dc*/ 	.word	0x00000090
        /*01e0*/ 	.short	0x0100
        /*01e2*/ 	.byte	0x06
	.zero		1


	//   ....[16]....
        /*01e4*/ 	.word	0x00000b00
        /*01e8*/ 	.word	0x000000ff
        /*01ec*/ 	.word	0x00000078
        /*01f0*/ 	.short	0x0100
        /*01f2*/ 	.byte	0x06
	.zero		1


	//   ....[17]....
        /*01f4*/ 	.word	0x00000b10
        /*01f8*/ 	.word	0x000000ff
        /*01fc*/ 	.word	0x00000098
        /*0200*/ 	.short	0x0100
        /*0202*/ 	.byte	0x06
	.zero		1


	//   ....[18]....
        /*0204*/ 	.word	0x00000b20
        /*0208*/ 	.word	0x000000ff
        /*020c*/ 	.word	0x00000080
        /*0210*/ 	.short	0x0100
        /*0212*/ 	.byte	0x06
	.zero		1


	//   ....[19]....
        /*0214*/ 	.word	0x00000b30
        /*0218*/ 	.word	0x000000ff
        /*021c*/ 	.word	0x000000a0
        /*0220*/ 	.short	0x0100
        /*0222*/ 	.byte	0x06
	.zero		1


	//   ....[20]....
        /*0224*/ 	.word	0x00000b40
        /*0228*/ 	.word	0x000000ff
        /*022c*/ 	.word	0x00000088
        /*0230*/ 	.short	0x0100
        /*0232*/ 	.byte	0x06
	.zero		1


	//   ....[21]....
        /*0234*/ 	.word	0x00000b50
        /*0238*/ 	.word	0x000000ff
        /*023c*/ 	.word	0x000000a8
        /*0240*/ 	.short	0x0100
        /*0242*/ 	.byte	0x06
	.zero		1


	//   ....[22]....
        /*0244*/ 	.word	0x00000c40
        /*0248*/ 	.word	0x000000ff
        /*024c*/ 	.word	0x000000b0
        /*0250*/ 	.short	0x0100
        /*0252*/ 	.byte	0x05
	.zero		1


	//   ....[23]....
        /*0254*/ 	.word	0x00000c50
        /*0258*/ 	.word	0x000000ff
        /*025c*/ 	.word	0x000000c0
        /*0260*/ 	.short	0x0100
        /*0262*/ 	.byte	0x05
	.zero		1


	//   ....[24]....
        /*0264*/ 	.word	0x00000c60
        /*0268*/ 	.word	0x000000ff
        /*026c*/ 	.word	0x000000b8
        /*0270*/ 	.short	0x0100
        /*0272*/ 	.byte	0x05
	.zero		1


	//   ....[25]....
        /*0274*/ 	.word	0x00000c70
        /*0278*/ 	.word	0x000000ff
        /*027c*/ 	.word	0x000000c8
        /*0280*/ 	.short	0x0100
        /*0282*/ 	.byte	0x05
	.zero		1


	//   ....[26]....
        /*0284*/ 	.word	0x00001540
        /*0288*/ 	.word	0x00000003
        /*028c*/ 	.word	0x000000c0
        /*0290*/ 	.short	0x010a
        /*0292*/ 	.byte	0xff
	.zero		1


	//   ....[27]....
        /*0294*/ 	.word	0x00001570
        /*0298*/ 	.word	0x00000003
        /*029c*/ 	.word	0x000000b0
        /*02a0*/ 	.short	0x0101
        /*02a2*/ 	.byte	0xff
	.zero		1


	//   ....[28]....
        /*02a4*/ 	.word	0x00001640
        /*02a8*/ 	.word	0x000000ff
        /*02ac*/ 	.word	0x00000018
        /*02b0*/ 	.short	0x010a
        /*02b2*/ 	.byte	0x08
	.zero		1


	//   ....[29]....
        /*02b4*/ 	.word	0x000016e0
        /*02b8*/ 	.word	0x000000ff
        /*02bc*/ 	.word	0x00000018
        /*02c0*/ 	.short	0x010a
        /*02c2*/ 	.byte	0x21
	.zero		1


	//   ....[30]....
        /*02c4*/ 	.word	0x00001830
        /*02c8*/ 	.word	0x000000ff
        /*02cc*/ 	.word	0x00000018
        /*02d0*/ 	.short	0x010a
        /*02d2*/ 	.byte	0x08
	.zero		1


	//   ....[31]....
        /*02d4*/ 	.word	0x00001940
        /*02d8*/ 	.word	0x000000ff
        /*02dc*/ 	.word	0x00000048
        /*02e0*/ 	.short	0x0101
        /*02e2*/ 	.byte	0x04
	.zero		1


	//   ....[32]....
        /*02e4*/ 	.word	0x00001960
        /*02e8*/ 	.word	0x000000ff
        /*02ec*/ 	.word	0x00000018
        /*02f0*/ 	.short	0x010a
        /*02f2*/ 	.byte	0x08
	.zero		1


	//   ....[33]....
        /*02f4*/ 	.word	0x000019e0
        /*02f8*/ 	.word	0x000000ff
        /*02fc*/ 	.word	0x00000018
        /*0300*/ 	.short	0x010a
        /*0302*/ 	.byte	0x11
	.zero		1


	//   ....[34]....
        /*0304*/ 	.word	0x00001b30
        /*0308*/ 	.word	0x000000ff
        /*030c*/ 	.word	0x00000018
        /*0310*/ 	.short	0x010a
        /*0312*/ 	.byte	0x08
	.zero		1


	//   ....[35]....
        /*0314*/ 	.word	0x00001c70
        /*0318*/ 	.word	0x00000002
        /*031c*/ 	.word	0x00000050
        /*0320*/ 	.short	0x010a
        /*0322*/ 	.byte	0xff
	.zero		1


	//   ....[36]....
        /*0324*/ 	.word	0x00001d30
        /*0328*/ 	.word	0x00000002
        /*032c*/ 	.word	0x00000000
        /*0330*/ 	.short	0x0101
        /*0332*/ 	.byte	0xff
	.zero		1


	//   ....[37]....
        /*0334*/ 	.word	0x00002290
        /*0338*/ 	.word	0x000000ff
        /*033c*/ 	.word	0x00000000
        /*0340*/ 	.short	0x010a
        /*0342*/ 	.byte	0x05
	.zero		1


	//   ....[38]....
        /*0344*/ 	.word	0x00002320
        /*0348*/ 	.word	0x000000ff
        /*034c*/ 	.word	0x00000000
        /*0350*/ 	.short	0x010a
        /*0352*/ 	.byte	0x05
	.zero		1


	//   ....[39]....
        /*0354*/ 	.word	0x000023c0
        /*0358*/ 	.word	0x00000000
        /*035c*/ 	.word	0x00000000
        /*0360*/ 	.short	0x010a
        /*0362*/ 	.byte	0xff
	.zero		1


	//   ....[40]....
        /*0364*/ 	.word	0x000024e0
        /*0368*/ 	.word	0x00000000
        /*036c*/ 	.word	0x000000b0
        /*0370*/ 	.short	0x010a
        /*0372*/ 	.byte	0xff
	.zero		1


	//   ....[41]....
        /*0374*/ 	.word	0x00002540
        /*0378*/ 	.word	0x00000004
        /*037c*/ 	.word	0x00000000
        /*0380*/ 	.short	0x0101
        /*0382*/ 	.byte	0xff
	.zero		1


	//   ....[42]....
        /*0384*/ 	.word	0x00002560
        /*0388*/ 	.word	0x000000ff
        /*038c*/ 	.word	0x00000060
        /*0390*/ 	.short	0x010a
        /*0392*/ 	.byte	0x05
	.zero		1


	//   ....[43]....
        /*0394*/ 	.word	0x00002680
        /*0398*/ 	.word	0x00000000
        /*039c*/ 	.word	0x00000050
        /*03a0*/ 	.short	0x010a
        /*03a2*/ 	.byte	0xff
	.zero		1


	//   ....[44]....
        /*03a4*/ 	.word	0x00002790
        /*03a8*/ 	.word	0x00000000
        /*03ac*/ 	.word	0x00000000
        /*03b0*/ 	.short	0x0101
        /*03b2*/ 	.byte	0xff
	.zero		1


	//   ....[45]....
        /*03b4*/ 	.word	0x00002820
        /*03b8*/ 	.word	0x000000ff
        /*03bc*/ 	.word	0x00000060
        /*03c0*/ 	.short	0x0106
        /*03c2*/ 	.byte	0x05
	.zero		1


	//   ....[46]....
        /*03c4*/ 	.word	0x00002840
        /*03c8*/ 	.word	0x000000ff
        /*03cc*/ 	.word	0x00000060
        /*03d0*/ 	.short	0x010a
        /*03d2*/ 	.byte	0x05
	.zero		1


	//   ....[47]....
        /*03d4*/ 	.word	0x000028d0
        /*03d8*/ 	.word	0x000000ff
        /*03dc*/ 	.word	0x00000060
        /*03e0*/ 	.short	0x0106
        /*03e2*/ 	.byte	0x04
	.zero		1


	//   ....[48]....
        /*03e4*/ 	.word	0x00002910
        /*03e8*/ 	.word	0x00000000
        /*03ec*/ 	.word	0x00000060
        /*03f0*/ 	.short	0x010a
        /*03f2*/ 	.byte	0xff
	.zero		1


	//   ....[49]....
        /*03f4*/ 	.word	0x00002e10
        /*03f8*/ 	.word	0x00000000
        /*03fc*/ 	.word	0x00000050
        /*0400*/ 	.short	0x010a
        /*0402*/ 	.byte	0xff
	.zero		1


	//   ....[50]....
        /*0404*/ 	.word	0x00002f20
        /*0408*/ 	.word	0x00000003
        /*040c*/ 	.word	0x00000000
        /*0410*/ 	.short	0x0101
        /*0412*/ 	.byte	0xff
	.zero		1


	//   ....[51]....
        /*0414*/ 	.word	0x00002f30
        /*0418*/ 	.word	0x000000ff
        /*041c*/ 	.word	0x00000000
        /*0420*/ 	.short	0x010a
        /*0422*/ 	.byte	0x04
	.zero		1


	//   ....[52]....
        /*0424*/ 	.word	0x00002f50
        /*0428*/ 	.word	0x000000ff
        /*042c*/ 	.word	0x00000090
        /*0430*/ 	.short	0x010a
        /*0432*/ 	.byte	0x08
	.zero		1


	//   ....[53]....
        /*0434*/ 	.word	0x00003020
        /*0438*/ 	.word	0x000000ff
        /*043c*/ 	.word	0x00000000
        /*0440*/ 	.short	0x010a
        /*0442*/ 	.byte	0x07
	.zero		1


	//   ....[54]....
        /*0444*/ 	.word	0x00003160
        /*0448*/ 	.word	0x000000ff
        /*044c*/ 	.word	0x00000000
        /*0450*/ 	.short	0x010a
        /*0452*/ 	.byte	0x04
	.zero		1


	//   ....[55]....
        /*0454*/ 	.word	0x00003350
        /*0458*/ 	.word	0x000000ff
        /*045c*/ 	.word	0x00000000
        /*0460*/ 	.short	0x010a
        /*0462*/ 	.byte	0x05
	.zero		1


	//   ....[56]....
        /*0464*/ 	.word	0x000033e0
        /*0468*/ 	.word	0x000000ff
        /*046c*/ 	.word	0x00000000
        /*0470*/ 	.short	0x010a
        /*0472*/ 	.byte	0x05
	.zero		1


	//   ....[57]....
        /*0474*/ 	.word	0x00003470
        /*0478*/ 	.word	0x000000ff
        /*047c*/ 	.word	0x00000000
        /*0480*/ 	.short	0x010a
        /*0482*/ 	.byte	0x05
	.zero		1


	//   ....[58]....
        /*0484*/ 	.word	0x00003500
        /*0488*/ 	.word	0x000000ff
        /*048c*/ 	.word	0x00000000
        /*0490*/ 	.short	0x010a
        /*0492*/ 	.byte	0x07
	.zero		1


	//   ....[59]....
        /*0494*/ 	.word	0x00003940
        /*0498*/ 	.word	0x00000000
        /*049c*/ 	.word	0x00000050
        /*04a0*/ 	.short	0x010a
        /*04a2*/ 	.byte	0xff
	.zero		1


	//   ....[60]....
        /*04a4*/ 	.word	0x00003a30
        /*04a8*/ 	.word	0x00000000
        /*04ac*/ 	.word	0x00000000
        /*04b0*/ 	.short	0x0101
        /*04b2*/ 	.byte	0xff
	.zero		1


	//   ....[61]....
        /*04b4*/ 	.word	0x00003d50
        /*04b8*/ 	.word	0x000000ff
        /*04bc*/ 	.word	0x00000048
        /*04c0*/ 	.short	0x010a
        /*04c2*/ 	.byte	0x06
	.zero		1


	//   ....[62]....
        /*04c4*/ 	.word	0x00003ed0
        /*04c8*/ 	.word	0x000000ff
        /*04cc*/ 	.word	0x00000038
        /*04d0*/ 	.short	0x010a
        /*04d2*/ 	.byte	0x06
	.zero		1


	//   ....[63]....
        /*04d4*/ 	.word	0x00004200
        /*04d8*/ 	.word	0x000000ff
        /*04dc*/ 	.word	0x00000030
        /*04e0*/ 	.short	0x010b
        /*04e2*/ 	.byte	0x06
	.zero		1


	//   ....[64]....
        /*04e4*/ 	.word	0x00004220
        /*04e8*/ 	.word	0x000000ff
        /*04ec*/ 	.word	0x00000000
        /*04f0*/ 	.short	0x0101
        /*04f2*/ 	.byte	0x25
	.zero		1


	//   ....[65]....
        /*04f4*/ 	.word	0x00004260
        /*04f8*/ 	.word	0x00000000
        /*04fc*/ 	.word	0x00000038
        /*0500*/ 	.short	0x010a
        /*0502*/ 	.byte	0xff
	.zero		1


	//   ....[66]....
        /*0504*/ 	.word	0x00004590
        /*0508*/ 	.word	0x00000000
        /*050c*/ 	.word	0x00000050
        /*0510*/ 	.short	0x010a
        /*0512*/ 	.byte	0xff
	.zero		1


	//   ....[67]....
        /*0514*/ 	.word	0x000046a0
        /*0518*/ 	.word	0x00000000
        /*051c*/ 	.word	0x00000000
        /*0520*/ 	.short	0x0101
        /*0522*/ 	.byte	0xff
	.zero		1


	//   ....[68]....
        /*0524*/ 	.word	0x00005040
        /*0528*/ 	.word	0x000000ff
        /*052c*/ 	.word	0x00000030
        /*0530*/ 	.short	0x010a
        /*0532*/ 	.byte	0x2b
	.zero		1


	//   ....[69]....
        /*0534*/ 	.word	0x00005050
        /*0538*/ 	.word	0x0000009c
        /*053c*/ 	.word	0x00000070
        /*0540*/ 	.short	0x010a
        /*0542*/ 	.byte	0xff
	.zero		1


	//   ....[70]....
        /*0544*/ 	.word	0x000051e0
        /*0548*/ 	.word	0x000000ff
        /*054c*/ 	.word	0x00000030
        /*0550*/ 	.short	0x010a
        /*0552*/ 	.byte	0x2b
	.zero		1


	//   ....[71]....
        /*0554*/ 	.word	0x000052e0
        /*0558*/ 	.word	0x000000ff
        /*055c*/ 	.word	0x00000000
        /*0560*/ 	.short	0x0101
        /*0562*/ 	.byte	0x04
	.zero		1


	//   ....[72]....
        /*0564*/ 	.word	0x00005340
        /*0568*/ 	.word	0x0000009c
        /*056c*/ 	.word	0x00000070
        /*0570*/ 	.short	0x010a
        /*0572*/ 	.byte	0xff
	.zero		1


	//   ....[73]....
        /*0574*/ 	.word	0x00005700
        /*0578*/ 	.word	0x000000ff
        /*057c*/ 	.word	0x00000000
        /*0580*/ 	.short	0x0101
        /*0582*/ 	.byte	0x05
	.zero		1


	//   ....[74]....
        /*0584*/ 	.word	0x000067b0
        /*0588*/ 	.word	0x00000003
        /*058c*/ 	.word	0x000000c0
        /*0590*/ 	.short	0x010a
        /*0592*/ 	.byte	0xff
	.zero		1


	//   ....[75]....
        /*0594*/ 	.word	0x00006810
        /*0598*/ 	.word	0x00000002
        /*059c*/ 	.word	0x00000018
        /*05a0*/ 	.short	0x010a
        /*05a2*/ 	.byte	0xff
	.zero		1


	//   ....[76]....
        /*05a4*/ 	.word	0x00006870
        /*05a8*/ 	.word	0x00000002
        /*05ac*/ 	.word	0x00000018
        /*05b0*/ 	.short	0x010a
        /*05b2*/ 	.byte	0xff
	.zero		1


	//   ....[77]....
        /*05b4*/ 	.word	0x000068c0
        /*05b8*/ 	.word	0x00000002
        /*05bc*/ 	.word	0x00000050
        /*05c0*/ 	.short	0x010a
        /*05c2*/ 	.byte	0xff
	.zero		1


	//   ....[78]....
        /*05c4*/ 	.word	0x00006920
        /*05c8*/ 	.word	0x00000000
        /*05cc*/ 	.word	0x00000000
        /*05d0*/ 	.short	0x010a
        /*05d2*/ 	.byte	0xff
	.zero		1


	//   ....[79]....
        /*05d4*/ 	.word	0x00006980
        /*05d8*/ 	.word	0x00000000
        /*05dc*/ 	.word	0x00000000
        /*05e0*/ 	.short	0x010a
        /*05e2*/ 	.byte	0xff
	.zero		1


	//   ....[80]....
        /*05e4*/ 	.word	0x000069d0
        /*05e8*/ 	.word	0x00000000
        /*05ec*/ 	.word	0x000000b0
        /*05f0*/ 	.short	0x010a
        /*05f2*/ 	.byte	0xff
	.zero		1


	//   ....[81]....
        /*05f4*/ 	.word	0x00006a30
        /*05f8*/ 	.word	0x00000000
        /*05fc*/ 	.word	0x00000060
        /*0600*/ 	.short	0x010a
        /*0602*/ 	.byte	0xff
	.zero		1


	//   ....[82]....
        /*0604*/ 	.word	0x00006a80
        /*0608*/ 	.word	0x00000000
        /*060c*/ 	.word	0x00000050
        /*0610*/ 	.short	0x010a
        /*0612*/ 	.byte	0xff
	.zero		1


	//   ....[83]....
        /*0614*/ 	.word	0x00006ae0
        /*0618*/ 	.word	0x00000000
        /*061c*/ 	.word	0x00000060
        /*0620*/ 	.short	0x010a
        /*0622*/ 	.byte	0xff
	.zero		1


	//   ....[84]....
        /*0624*/ 	.word	0x00006b30
        /*0628*/ 	.word	0x00000000
        /*062c*/ 	.word	0x00000050
        /*0630*/ 	.short	0x010a
        /*0632*/ 	.byte	0xff
	.zero		1


	//   ....[85]....
        /*0634*/ 	.word	0x00006b90
        /*0638*/ 	.word	0x00000003
        /*063c*/ 	.word	0x00000090
        /*0640*/ 	.short	0x010a
        /*0642*/ 	.byte	0xff
	.zero		1


	//   ....[86]....
        /*0644*/ 	.word	0x00006bf0
        /*0648*/ 	.word	0x00000000
        /*064c*/ 	.word	0x00000000
        /*0650*/ 	.short	0x010a
        /*0652*/ 	.byte	0xff
	.zero		1


	//   ....[87]....
        /*0654*/ 	.word	0x00006c50
        /*0658*/ 	.word	0x00000000
        /*065c*/ 	.word	0x00000000
        /*0660*/ 	.short	0x010a
        /*0662*/ 	.byte	0xff
	.zero		1


	//   ....[88]....
        /*0664*/ 	.word	0x00006cb0
        /*0668*/ 	.word	0x00000000
        /*066c*/ 	.word	0x00000000
        /*0670*/ 	.short	0x010a
        /*0672*/ 	.byte	0xff
	.zero		1


	//   ....[89]....
        /*0674*/ 	.word	0x00006d10
        /*0678*/ 	.word	0x00000000
        /*067c*/ 	.word	0x00000000
        /*0680*/ 	.short	0x010a
        /*0682*/ 	.byte	0xff
	.zero		1


	//   ....[90]....
        /*0684*/ 	.word	0x00006d70
        /*0688*/ 	.word	0x00000000
        /*068c*/ 	.word	0x00000000
        /*0690*/ 	.short	0x010a
        /*0692*/ 	.byte	0xff
	.zero		1


	//   ....[91]....
        /*0694*/ 	.word	0x00006dc0
        /*0698*/ 	.word	0x00000000
        /*069c*/ 	.word	0x00000050
        /*06a0*/ 	.short	0x010a
        /*06a2*/ 	.byte	0xff
	.zero		1


	//   ....[92]....
        /*06a4*/ 	.word	0x00006e20
        /*06a8*/ 	.word	0x00000000
        /*06ac*/ 	.word	0x00000048
        /*06b0*/ 	.short	0x010a
        /*06b2*/ 	.byte	0xff
	.zero		1


	//   ....[93]....
        /*06b4*/ 	.word	0x00006e80
        /*06b8*/ 	.word	0x00000003
        /*06bc*/ 	.word	0x00000038
        /*06c0*/ 	.short	0x010a
        /*06c2*/ 	.byte	0xff
	.zero		1


	//   ....[94]....
        /*06c4*/ 	.word	0x00006ed0
        /*06c8*/ 	.word	0x00000000
        /*06cc*/ 	.word	0x00000050
        /*06d0*/ 	.short	0x010a
        /*06d2*/ 	.byte	0xff
	.zero		1


	//   ....[95]....
        /*06d4*/ 	.word	0x00006f30
        /*06d8*/ 	.word	0x00000000
        /*06dc*/ 	.word	0x00000030
        /*06e0*/ 	.short	0x010a
        /*06e2*/ 	.byte	0xff
	.zero		1


	//   ....[96]....
        /*06e4*/ 	.word	0x00006f80
        /*06e8*/ 	.word	0x0000009c
        /*06ec*/ 	.word	0x00000070
        /*06f0*/ 	.short	0x010a
        /*06f2*/ 	.byte	0xff
	.zero		1


	//----- nvinfo : EIATTR_NUM_MBARRIERS
	.align		4
.L_47:
        /*06f4*/ 	.byte	0x03, 0x38
        /*06f6*/ 	.short	0x001a


	//----- nvinfo : EIATTR_EXIT_INSTR_OFFSETS
	.align		4
        /*06f8*/ 	.byte	0x04, 0x1c
        /*06fa*/ 	.short	(.L_49 - .L_48)


	//   ....[0]....
.L_48:
        /*06fc*/ 	.word	0x000023f0


	//   ....[1]....
        /*0700*/ 	.word	0x000028e0


	//   ....[2]....
        /*0704*/ 	.word	0x00002940


	//   ....[3]....
        /*0708*/ 	.word	0x00003760


	//   ....[4]....
        /*070c*/ 	.word	0x00004290


	//   ....[5]....
        /*0710*/ 	.word	0x000042d0


	//   ....[6]....
        /*0714*/ 	.word	0x000067a0


	//----- nvinfo : EIATTR_MAX_THREADS
	.align		4
.L_49:
        /*0718*/ 	.byte	0x04, 0x05
        /*071a*/ 	.short	(.L_51 - .L_50)
.L_50:
        /*071c*/ 	.word	0x00000100
        /*0720*/ 	.word	0x00000001
        /*0724*/ 	.word	0x00000001


	//----- nvinfo : EIATTR_CRS_STACK_SIZE
	.align		4
.L_51:
        /*0728*/ 	.byte	0x04, 0x1e
        /*072a*/ 	.short	(.L_53 - .L_52)
.L_52:
        /*072c*/ 	.word	0x00000000


	//----- nvinfo : EIATTR_CBANK_PARAM_SIZE
	.align		4
.L_53:
        /*0730*/ 	.byte	0x03, 0x19
        /*0732*/ 	.short	0x0800


	//----- nvinfo : EIATTR_PARAM_CBANK
	.align		4
        /*0734*/ 	.byte	0x04, 0x0a
        /*0736*/ 	.short	(.L_55 - .L_54)
	.align		4
.L_54:
        /*0738*/ 	.word	index@(.nv.constant0._ZN7cutlass13device_kernelINS_4gemm6kernel13GemmUniversalIN4cute5tupleIJiiiiEEENS1_10collective13CollectiveMmaINS1_35MainloopSm100TmaUmmaWarpSpecializedILi3ELi2ELi4ENS5_IJNS4_1CILi1EEESB_SB_EEEEENS5_IJNSA_ILi128EEENSA_ILi64EEESF_EEENS_12float_e5m2_tENS5_IJlSB_lEEESH_SI_NS4_8TiledMMAINS4_8MMA_AtomIJNS4_10MMA_TraitsINS4_19SM100_MMA_F8F6F4_SSEJSH_SH_fSE_SF_NS4_17integral_constantINS4_4UMMA5MajorELSP_0EEESQ_NSN_INSO_7ScaleInELSR_0EEESS_EEEEEENS4_6LayoutISC_NS5_IJNSA_ILi0EEESW_SW_EEEEENS5_IJNS4_10UnderscoreESZ_SZ_EEEEENS4_13SM90_TMA_LOADENS4_14ComposedLayoutINS4_7SwizzleILi2ELi4ELi3EEENS4_18smem_ptr_flag_bitsILi8EEENSV_INS5_IJNSA_ILi8EEESF_EEENS5_IJSF_SB_EEEEEEEvNS4_8identityES12_S1C_vS1D_EENS_8epilogue10collective18CollectiveEpilogueINS1F_23Sm100TmaWarpSpecializedILi1ELi1ELi64ELb0ELb0EEEJSG_NS5_IJNSV_ISE_SB_EENSV_ISF_SB_EEEEESH_SI_SH_SI_NS1F_6fusion15FusionCallbacksIS1J_NS1N_17LinearCombinationISH_fSH_fLNS_15FloatRoundStyleE2EEESG_S1M_JEEENS4_5SM1004TMEM4LOAD26SM100_TMEM_LOAD_32dp32b64xES12_S1C_NS4_39AutoVectorizingCopyWithAssumedAlignmentILi128EEENS4_14SM90_TMA_STOREES1C_S1Y_S1Y_EEEvvEEEEvNT_6ParamsE)
        /*073c*/ 	.short	0x0380
        /*073e*/ 	.short	0x0800


	//----- nvinfo : EIATTR_SW_WAR
	.align		4
.L_55:
        /*0740*/ 	.byte	0x04, 0x36
        /*0742*/ 	.short	(.L_57 - .L_56)
.L_56:
        /*0744*/ 	.word	0x00000008
.L_57:


//--------------------- .nv.callgraph             --------------------------
	.section	.nv.callgraph,"",@"SHT_CUDA_CALLGRAPH"
	.align	4
	.sectionentsize	8
	.align		4
        /*0000*/ 	.word	0x00000000
	.align		4
        /*0004*/ 	.word	0xffffffff
	.align		4
        /*0008*/ 	.word	index@(_ZN7cutlass13device_kernelINS_4gemm6kernel13GemmUniversalIN4cute5tupleIJiiiiEEENS1_10collective13CollectiveMmaINS1_35MainloopSm100TmaUmmaWarpSpecializedILi3ELi2ELi4ENS5_IJNS4_1CILi1EEESB_SB_EEEEENS5_IJNSA_ILi128EEENSA_ILi64EEESF_EEENS_12float_e5m2_tENS5_IJlSB_lEEESH_SI_NS4_8TiledMMAINS4_8MMA_AtomIJNS4_10MMA_TraitsINS4_19SM100_MMA_F8F6F4_SSEJSH_SH_fSE_SF_NS4_17integral_constantINS4_4UMMA5MajorELSP_0EEESQ_NSN_INSO_7ScaleInELSR_0EEESS_EEEEEENS4_6LayoutISC_NS5_IJNSA_ILi0EEESW_SW_EEEEENS5_IJNS4_10UnderscoreESZ_SZ_EEEEENS4_13SM90_TMA_LOADENS4_14ComposedLayoutINS4_7SwizzleILi2ELi4ELi3EEENS4_18smem_ptr_flag_bitsILi8EEENSV_INS5_IJNSA_ILi8EEESF_EEENS5_IJSF_SB_EEEEEEEvNS4_8identityES12_S1C_vS1D_EENS_8epilogue10collective18CollectiveEpilogueINS1F_23Sm100TmaWarpSpecializedILi1ELi1ELi64ELb0ELb0EEEJSG_NS5_IJNSV_ISE_SB_EENSV_ISF_SB_EEEEESH_SI_SH_SI_NS1F_6fusion15FusionCallbacksIS1J_NS1N_17LinearCombinationISH_fSH_fLNS_15FloatRoundStyleE2EEESG_S1M_JEEENS4_5SM1004TMEM4LOAD26SM100_TMEM_LOAD_32dp32b64xES12_S1C_NS4_39AutoVectorizingCopyWithAssumedAlignmentILi128EEENS4_14SM90_TMA_STOREES1C_S1Y_S1Y_EEEvvEEEEvNT_6ParamsE)
	.align		4
        /*000c*/ 	.word	index@(__assertfail)
	.align		4
        /*0010*/ 	.word	0x00000000
	.align		4
        /*0014*/ 	.word	0xfffffffe
	.align		4
        /*0018*/ 	.word	0x00000000
	.align		4
        /*001c*/ 	.word	0xfffffffd
	.align		4
        /*0020*/ 	.word	0x00000000
	.align		4
        /*0024*/ 	.word	0xfffffffc


//--------------------- .nv.constant4             --------------------------
	.section	.nv.constant4,"a",@progbits
	.align	8
	.align		8
.nv.constant4:
        /*0000*/ 	.dword	__assertfail
	.align		8
        /*0008*/ 	.dword	__unnamed_1
	.align		8
        /*0010*/ 	.dword	__unnamed_2
	.align		8
        /*0018*/ 	.dword	_ZN40_INTERNAL_b6a4a640_4_k_cu_de76524e_326654cuda3std3__45__cpo5beginE
	.align		8
        /*0020*/ 	.dword	_ZN40_INTERNAL_b6a4a640_4_k_cu_de76524e_326654cuda3std3__45__cpo3endE
	.align		8
        /*0028*/ 	.dword	_ZN40_INTERNAL_b6a4a640_4_k_cu_de76524e_326654cuda3std3__45__cpo6cbeginE
	.align		8
        /*0030*/ 	.dword	_ZN40_INTERNAL_b6a4a640_4_k_cu_de76524e_326654cuda3std3__45__cpo4cendE
	.align		8
        /*0038*/ 	.dword	_ZN40_INTERNAL_b6a4a640_4_k_cu_de76524e_326654cuda3std3__442_GLOBAL__N__b6a4a640_4_k_cu_de76524e_326656ignoreE
	.align		8
        /*0040*/ 	.dword	_ZN40_INTERNAL_b6a4a640_4_k_cu_de76524e_326654cuda3std3__419piecewise_constructE
	.align		8
        /*0048*/ 	.dword	_ZN40_INTERNAL_b6a4a640_4_k_cu_de76524e_326654cuda3std3__48in_placeE
	.align		8
        /*0050*/ 	.dword	_ZN40_INTERNAL_b6a4a640_4_k_cu_de76524e_326654cuda3std6ranges3__45__cpo4swapE
	.align		8
        /*0058*/ 	.dword	_ZN40_INTERNAL_b6a4a640_4_k_cu_de76524e_326654cuda3std6ranges3__45__cpo9iter_moveE
	.align		8
        /*0060*/ 	.dword	_ZN40_INTERNAL_b6a4a640_4_k_cu_de76524e_326654cute7productE
	.align		8
        /*0068*/ 	.dword	_ZN40_INTERNAL_b6a4a640_4_k_cu_de76524e_326654cute1_E
	.align		8
        /*0070*/ 	.dword	$str$25
	.align		8
        /*0078*/ 	.dword	$str$26
	.align		8
        /*0080*/ 	.dword	$str$27
	.align		8
        /*0088*/ 	.dword	$str$28


//--------------------- .text._ZN7cutlass13device_kernelINS_4gemm6kernel13GemmUniversalIN4cute5tupleIJiiiiEEENS1_10collective13CollectiveMmaINS1_35MainloopSm100TmaUmmaWarpSpecializedILi3ELi2ELi4ENS5_IJNS4_1CILi1EEESB_SB_EEEEENS5_IJNSA_ILi128EEENSA_ILi64EEESF_EEENS_12float_e5m2_tENS5_IJlSB_lEEESH_SI_NS4_8TiledMMAINS4_8MMA_AtomIJNS4_10MMA_TraitsINS4_19SM100_MMA_F8F6F4_SSEJSH_SH_fSE_SF_NS4_17integral_constantINS4_4UMMA5MajorELSP_0EEESQ_NSN_INSO_7ScaleInELSR_0EEESS_EEEEEENS4_6LayoutISC_NS5_IJNSA_ILi0EEESW_SW_EEEEENS5_IJNS4_10UnderscoreESZ_SZ_EEEEENS4_13SM90_TMA_LOADENS4_14ComposedLayoutINS4_7SwizzleILi2ELi4ELi3EEENS4_18smem_ptr_flag_bitsILi8EEENSV_INS5_IJNSA_ILi8EEESF_EEENS5_IJSF_SB_EEEEEEEvNS4_8identityES12_S1C_vS1D_EENS_8epilogue10collective18CollectiveEpilogueINS1F_23Sm100TmaWarpSpecializedILi1ELi1ELi64ELb0ELb0EEEJSG_NS5_IJNSV_ISE_SB_EENSV_ISF_SB_EEEEESH_SI_SH_SI_NS1F_6fusion15FusionCallbacksIS1J_NS1N_17LinearCombinationISH_fSH_fLNS_15FloatRoundStyleE2EEESG_S1M_JEEENS4_5SM1004TMEM4LOAD26SM100_TMEM_LOAD_32dp32b64xES12_S1C_NS4_39AutoVectorizingCopyWithAssumedAlignmentILi128EEENS4_14SM90_TMA_STOREES1C_S1Y_S1Y_EEEvvEEEEvNT_6ParamsE --------------------------
	.section	.text._ZN7cutlass13device_kernelINS_4gemm6kernel13GemmUniversalIN4cute5tupleIJiiiiEEENS1_10collective13CollectiveMmaINS1_35MainloopSm100TmaUmmaWarpSpecializedILi3ELi2ELi4ENS5_IJNS4_1CILi1EEESB_SB_EEEEENS5_IJNSA_ILi128EEENSA_ILi64EEESF_EEENS_12float_e5m2_tENS5_IJlSB_lEEESH_SI_NS4_8TiledMMAINS4_8MMA_AtomIJNS4_10MMA_TraitsINS4_19SM100_MMA_F8F6F4_SSEJSH_SH_fSE_SF_NS4_17integral_constantINS4_4UMMA5MajorELSP_0EEESQ_NSN_INSO_7ScaleInELSR_0EEESS_EEEEEENS4_6LayoutISC_NS5_IJNSA_ILi0EEESW_SW_EEEEENS5_IJNS4_10UnderscoreESZ_SZ_EEEEENS4_13SM90_TMA_LOADENS4_14ComposedLayoutINS4_7SwizzleILi2ELi4ELi3EEENS4_18smem_ptr_flag_bitsILi8EEENSV_INS5_IJNSA_ILi8EEESF_EEENS5_IJSF_SB_EEEEEEEvNS4_8identityES12_S1C_vS1D_EENS_8epilogue10collective18CollectiveEpilogueINS1F_23Sm100TmaWarpSpecializedILi1ELi1ELi64ELb0ELb0EEEJSG_NS5_IJNSV_ISE_SB_EENSV_ISF_SB_EEEEESH_SI_SH_SI_NS1F_6fusion15FusionCallbacksIS1J_NS1N_17LinearCombinationISH_fSH_fLNS_15FloatRoundStyleE2EEESG_S1M_JEEENS4_5SM1004TMEM4LOAD26SM100_TMEM_LOAD_32dp32b64xES12_S1C_NS4_39AutoVectorizingCopyWithAssumedAlignmentILi128EEENS4_14SM90_TMA_STOREES1C_S1Y_S1Y_EEEvvEEEEvNT_6ParamsE,"ax",@progbits
	.align	128
.text._ZN7cutlass13device_kernelINS_4gemm6kernel13GemmUniversalIN4cute5tupleIJiiiiEEENS1_10collective13CollectiveMmaINS1_35MainloopSm100TmaUmmaWarpSpecializedILi3ELi2ELi4ENS5_IJNS4_1CILi1EEESB_SB_EEEEENS5_IJNSA_ILi128EEENSA_ILi64EEESF_EEENS_12float_e5m2_tENS5_IJlSB_lEEESH_SI_NS4_8TiledMMAINS4_8MMA_AtomIJNS4_10MMA_TraitsINS4_19SM100_MMA_F8F6F4_SSEJSH_SH_fSE_SF_NS4_17integral_constantINS4_4UMMA5MajorELSP_0EEESQ_NSN_INSO_7ScaleInELSR_0EEESS_EEEEEENS4_6LayoutISC_NS5_IJNSA_ILi0EEESW_SW_EEEEENS5_IJNS4_10UnderscoreESZ_SZ_EEEEENS4_13SM90_TMA_LOADENS4_14ComposedLayoutINS4_7SwizzleILi2ELi4ELi3EEENS4_18smem_ptr_flag_bitsILi8EEENSV_INS5_IJNSA_ILi8EEESF_EEENS5_IJSF_SB_EEEEEEEvNS4_8identityES12_S1C_vS1D_EENS_8epilogue10collective18CollectiveEpilogueINS1F_23Sm100TmaWarpSpecializedILi1ELi1ELi64ELb0ELb0EEEJSG_NS5_IJNSV_ISE_SB_EENSV_ISF_SB_EEEEESH_SI_SH_SI_NS1F_6fusion15FusionCallbacksIS1J_NS1N_17LinearCombinationISH_fSH_fLNS_15FloatRoundStyleE2EEESG_S1M_JEEENS4_5SM1004TMEM4LOAD26SM100_TMEM_LOAD_32dp32b64xES12_S1C_NS4_39AutoVectorizingCopyWithAssumedAlignmentILi128EEENS4_14SM90_TMA_STOREES1C_S1Y_S1Y_EEEvvEEEEvNT_6ParamsE:
        .type           _ZN7cutlass13device_kernelINS_4gemm6kernel13GemmUniversalIN4cute5tupleIJiiiiEEENS1_10collective13CollectiveMmaINS1_35MainloopSm100TmaUmmaWarpSpecializedILi3ELi2ELi4ENS5_IJNS4_1CILi1EEESB_SB_EEEEENS5_IJNSA_ILi128EEENSA_ILi64EEESF_EEENS_12float_e5m2_tENS5_IJlSB_lEEESH_SI_NS4_8TiledMMAINS4_8MMA_AtomIJNS4_10MMA_TraitsINS4_19SM100_MMA_F8F6F4_SSEJSH_SH_fSE_SF_NS4_17integral_constantINS4_4UMMA5MajorELSP_0EEESQ_NSN_INSO_7ScaleInELSR_0EEESS_EEEEEENS4_6LayoutISC_NS5_IJNSA_ILi0EEESW_SW_EEEEENS5_IJNS4_10UnderscoreESZ_SZ_EEEEENS4_13SM90_TMA_LOADENS4_14ComposedLayoutINS4_7SwizzleILi2ELi4ELi3EEENS4_18smem_ptr_flag_bitsILi8EEENSV_INS5_IJNSA_ILi8EEESF_EEENS5_IJSF_SB_EEEEEEEvNS4_8identityES12_S1C_vS1D_EENS_8epilogue10collective18CollectiveEpilogueINS1F_23Sm100TmaWarpSpecializedILi1ELi1ELi64ELb0ELb0EEEJSG_NS5_IJNSV_ISE_SB_EENSV_ISF_SB_EEEEESH_SI_SH_SI_NS1F_6fusion15FusionCallbacksIS1J_NS1N_17LinearCombinationISH_fSH_fLNS_15FloatRoundStyleE2EEESG_S1M_JEEENS4_5SM1004TMEM4LOAD26SM100_TMEM_LOAD_32dp32b64xES12_S1C_NS4_39AutoVectorizingCopyWithAssumedAlignmentILi128EEENS4_14SM90_TMA_STOREES1C_S1Y_S1Y_EEEvvEEEEvNT_6ParamsE,@function
        .size           _ZN7cutlass13device_kernelINS_4gemm6kernel13GemmUniversalIN4cute5tupleIJiiiiEEENS1_10collective13CollectiveMmaINS1_35MainloopSm100TmaUmmaWarpSpecializedILi3ELi2ELi4ENS5_IJNS4_1CILi1EEESB_SB_EEEEENS5_IJNSA_ILi128EEENSA_ILi64EEESF_EEENS_12float_e5m2_tENS5_IJlSB_lEEESH_SI_NS4_8TiledMMAINS4_8MMA_AtomIJNS4_10MMA_TraitsINS4_19SM100_MMA_F8F6F4_SSEJSH_SH_fSE_SF_NS4_17integral_constantINS4_4UMMA5MajorELSP_0EEESQ_NSN_INSO_7ScaleInELSR_0EEESS_EEEEEENS4_6LayoutISC_NS5_IJNSA_ILi0EEESW_SW_EEEEENS5_IJNS4_10UnderscoreESZ_SZ_EEEEENS4_13SM90_TMA_LOADENS4_14ComposedLayoutINS4_7SwizzleILi2ELi4ELi3EEENS4_18smem_ptr_flag_bitsILi8EEENSV_INS5_IJNSA_ILi8EEESF_EEENS5_IJSF_SB_EEEEEEEvNS4_8identityES12_S1C_vS1D_EENS_8epilogue10collective18CollectiveEpilogueINS1F_23Sm100TmaWarpSpecializedILi1ELi1ELi64ELb0ELb0EEEJSG_NS5_IJNSV_ISE_SB_EENSV_ISF_SB_EEEEESH_SI_SH_SI_NS1F_6fusion15FusionCallbacksIS1J_NS1N_17LinearCombinationISH_fSH_fLNS_15FloatRoundStyleE2EEESG_S1M_JEEENS4_5SM1004TMEM4LOAD26SM100_TMEM_LOAD_32dp32b64xES12_S1C_NS4_39AutoVectorizingCopyWithAssumedAlignmentILi128EEENS4_14SM90_TMA_STOREES1C_S1Y_S1Y_EEEvvEEEEvNT_6ParamsE,(.L_x_125 - _ZN7cutlass13device_kernelINS_4gemm6kernel13GemmUniversalIN4cute5tupleIJiiiiEEENS1_10collective13CollectiveMmaINS1_35MainloopSm100TmaUmmaWarpSpecializedILi3ELi2ELi4ENS5_IJNS4_1CILi1EEESB_SB_EEEEENS5_IJNSA_ILi128EEENSA_ILi64EEESF_EEENS_12float_e5m2_tENS5_IJlSB_lEEESH_SI_NS4_8TiledMMAINS4_8MMA_AtomIJNS4_10MMA_TraitsINS4_19SM100_MMA_F8F6F4_SSEJSH_SH_fSE_SF_NS4_17integral_constantINS4_4UMMA5MajorELSP_0EEESQ_NSN_INSO_7ScaleInELSR_0EEESS_EEEEEENS4_6LayoutISC_NS5_IJNSA_ILi0EEESW_SW_EEEEENS5_IJNS4_10UnderscoreESZ_SZ_EEEEENS4_13SM90_TMA_LOADENS4_14ComposedLayoutINS4_7SwizzleILi2ELi4ELi3EEENS4_18smem_ptr_flag_bitsILi8EEENSV_INS5_IJNSA_ILi8EEESF_EEENS5_IJSF_SB_EEEEEEEvNS4_8identityES12_S1C_vS1D_EENS_8epilogue10collective18CollectiveEpilogueINS1F_23Sm100TmaWarpSpecializedILi1ELi1ELi64ELb0ELb0EEEJSG_NS5_IJNSV_ISE_SB_EENSV_ISF_SB_EEEEESH_SI_SH_SI_NS1F_6fusion15FusionCallbacksIS1J_NS1N_17LinearCombinationISH_fSH_fLNS_15FloatRoundStyleE2EEESG_S1M_JEEENS4_5SM1004TMEM4LOAD26SM100_TMEM_LOAD_32dp32b64xES12_S1C_NS4_39AutoVectorizingCopyWithAssumedAlignmentILi128EEENS4_14SM90_TMA_STOREES1C_S1Y_S1Y_EEEvvEEEEvNT_6ParamsE)
        .other          _ZN7cutlass13device_kernelINS_4gemm6kernel13GemmUniversalIN4cute5tupleIJiiiiEEENS1_10collective13CollectiveMmaINS1_35MainloopSm100TmaUmmaWarpSpecializedILi3ELi2ELi4ENS5_IJNS4_1CILi1EEESB_SB_EEEEENS5_IJNSA_ILi128EEENSA_ILi64EEESF_EEENS_12float_e5m2_tENS5_IJlSB_lEEESH_SI_NS4_8TiledMMAINS4_8MMA_AtomIJNS4_10MMA_TraitsINS4_19SM100_MMA_F8F6F4_SSEJSH_SH_fSE_SF_NS4_17integral_constantINS4_4UMMA5MajorELSP_0EEESQ_NSN_INSO_7ScaleInELSR_0EEESS_EEEEEENS4_6LayoutISC_NS5_IJNSA_ILi0EEESW_SW_EEEEENS5_IJNS4_10UnderscoreESZ_SZ_EEEEENS4_13SM90_TMA_LOADENS4_14ComposedLayoutINS4_7SwizzleILi2ELi4ELi3EEENS4_18smem_ptr_flag_bitsILi8EEENSV_INS5_IJNSA_ILi8EEESF_EEENS5_IJSF_SB_EEEEEEEvNS4_8identityES12_S1C_vS1D_EENS_8epilogue10collective18CollectiveEpilogueINS1F_23Sm100TmaWarpSpecializedILi1ELi1ELi64ELb0ELb0EEEJSG_NS5_IJNSV_ISE_SB_EENSV_ISF_SB_EEEEESH_SI_SH_SI_NS1F_6fusion15FusionCallbacksIS1J_NS1N_17LinearCombinationISH_fSH_fLNS_15FloatRoundStyleE2EEESG_S1M_JEEENS4_5SM1004TMEM4LOAD26SM100_TMEM_LOAD_32dp32b64xES12_S1C_NS4_39AutoVectorizingCopyWithAssumedAlignmentILi128EEENS4_14SM90_TMA_STOREES1C_S1Y_S1Y_EEEvvEEEEvNT_6ParamsE,@"STO_CUDA_ENTRY STV_DEFAULT"
_ZN7cutlass13device_kernelINS_4gemm6kernel13GemmUniversalIN4cute5tupleIJiiiiEEENS1_10collective13CollectiveMmaINS1_35MainloopSm100TmaUmmaWarpSpecializedILi3ELi2ELi4ENS5_IJNS4_1CILi1EEESB_SB_EEEEENS5_IJNSA_ILi128EEENSA_ILi64EEESF_EEENS_12float_e5m2_tENS5_IJlSB_lEEESH_SI_NS4_8TiledMMAINS4_8MMA_AtomIJNS4_10MMA_TraitsINS4_19SM100_MMA_F8F6F4_SSEJSH_SH_fSE_SF_NS4_17integral_constantINS4_4UMMA5MajorELSP_0EEESQ_NSN_INSO_7ScaleInELSR_0EEESS_EEEEEENS4_6LayoutISC_NS5_IJNSA_ILi0EEESW_SW_EEEEENS5_IJNS4_10UnderscoreESZ_SZ_EEEEENS4_13SM90_TMA_LOADENS4_14ComposedLayoutINS4_7SwizzleILi2ELi4ELi3EEENS4_18smem_ptr_flag_bitsILi8EEENSV_INS5_IJNSA_ILi8EEESF_EEENS5_IJSF_SB_EEEEEEEvNS4_8identityES12_S1C_vS1D_EENS_8epilogue10collective18CollectiveEpilogueINS1F_23Sm100TmaWarpSpecializedILi1ELi1ELi64ELb0ELb0EEEJSG_NS5_IJNSV_ISE_SB_EENSV_ISF_SB_EEEEESH_SI_SH_SI_NS1F_6fusion15FusionCallbacksIS1J_NS1N_17LinearCombinationISH_fSH_fLNS_15FloatRoundStyleE2EEESG_S1M_JEEENS4_5SM1004TMEM4LOAD26SM100_TMEM_LOAD_32dp32b64xES12_S1C_NS4_39AutoVectorizingCopyWithAssumedAlignmentILi128EEENS4_14SM90_TMA_STOREES1C_S1Y_S1Y_EEEvvEEEEvNT_6ParamsE:
[----:B------:R-:W1:Y:S01]  /*0000*/  LDC R1, c[0x0][0x37c] ;  /* 0x0000df00ff017b82 */ /* 0x000e620000000800 */
[----:B------:R-:W2:Y:S01]  /*0010*/  S2R R166, SR_TID.X ;  /* 0x0000000000a67919 */ /* 0x000ea20000002100 */
[----:B------:R-:W3:Y:S01]  /*0020*/  LDCU.64 UR4, c[0x0][0x890] ;  /* 0x00011200ff0477ac */ /* 0x000ee20008000a00 */
[----:B------:R-:W-:Y:S02]  /*0030*/  PRMT R164, RZ, 0x7610, R164 ;  /* 0x00007610ffa47816 */ /* 0x000fe400000000a4 */
[----:B------:R-:W-:Y:S01]  /*0040*/  ELECT P5, URZ, PT ;  /* 0x0000000000ff782f */ /* 0x000fe200038a0000 */
[----:B------:R-:W4:Y:S01]  /*0050*/  LDCU.64 UR40, c[0x0][0x358] ;  /* 0x00006b00ff2877ac */ /* 0x000f220008000a00 */
[----:B---3--:R-:W-:-:S04]  /*0060*/  UISETP.NE.U32.AND UP0, UPT, UR4, URZ, UPT ;  /* 0x000000ff0400728c */ /* 0x008fc8000bf05070 */
[----:B------:R-:W-:Y:S01]  /*0070*/  UISETP.NE.AND.EX UP0, UPT, UR5, URZ, UPT, UP0 ;  /* 0x000000ff0500728c */ /* 0x000fe2000bf05300 */
[----:B--2---:R-:W-:-:S05]  /*0080*/  SHF.R.U32.HI R169, RZ, 0x5, R166 ;  /* 0x00000005ffa97819 */ /* 0x004fca00000116a6 */
[----:B------:R-:W2:Y:S02]  /*0090*/  SHFL.IDX PT, R0, R169, RZ, 0x1f ;  /* 0x00001fffa9007589 */ /* 0x000ea400000e0000 */
[----:B--2---:R-:W-:Y:S01]  /*00a0*/  R2UR UR8, R0 ;  /* 0x00000000000872ca */ /* 0x004fe200000e0000 */
[----:B-1--4-:R-:W-:-:S14]  /*00b0*/  BRA.U UP0, `(.L_x_0) ;  /* 0x00000001002c7547 */ /* 0x012fdc000b800000 */
[----:B------:R-:W1:Y:S02]  /*00c0*/  LDCU.64 UR6, c[0x0][0x888] ;  /* 0x00011100ff0677ac */ /* 0x000e640008000a00 */
[----:B-1----:R-:W-:-:S04]  /*00d0*/  UISETP.NE.U32.AND UP0, UPT, UR6, URZ, UPT ;  /* 0x000000ff0600728c */ /* 0x002fc8000bf05070 */
[----:B------:R-:W-:-:S09]  /*00e0*/  UISETP.NE.AND.EX UP0, UPT, UR7, URZ, UPT, UP0 ;  /* 0x000000ff0700728c */ /* 0x000fd2000bf05300 */
[----:B------:R-:W-:Y:S05]  /*00f0*/  BRA.U !UP0, `(.L_x_1) ;  /* 0x0000000108107547 */ /* 0x000fea000b800000 */
[----:B------:R-:W1:Y:S02]  /*0100*/  LDC.64 R2, c[0x0][0x888] ;  /* 0x00022200ff027b82 */ /* 0x000e640000000a00 */
[----:B-1----:R1:W5:Y:S01]  /*0110*/  LDG.E R81, desc[UR40][R2.64] ;  /* 0x0000002802517981 */ /* 0x002362000c1e1900 */
[----:B------:R-:W-:Y:S01]  /*0120*/  HFMA2 R164, -RZ, RZ, 0, 5.9604644775390625e-08 ;  /* 0x00000001ffa47431 */ /* 0x000fe200000001ff */
[----:B------:R-:W-:Y:S05]  /*0130*/  BRA `(.L_x_0) ;  /* 0x00000000000c7947 */ /* 0x000fea0003800000 */
.L_x_1:
[----:B------:R-:W1:Y:S01]  /*0140*/  LDCU UR6, c[0x0][0x880] ;  /* 0x00011000ff0677ac */ /* 0x000e620008000800 */
[----:B------:R-:W-:Y:S01]  /*0150*/  HFMA2 R164, -RZ, RZ, 0, 5.9604644775390625e-08 ;  /* 0x00000001ffa47431 */ /* 0x000fe200000001ff */
[----:B-1----:R-:W-:-:S07]  /*0160*/  MOV R81, UR6 ;  /* 0x0000000600517c02 */ /* 0x002fce0008000f00 */
.L_x_0:
[----:B------:R-:W2:Y:S02]  /*0170*/  LDCU.64 UR6, c[0x0][0x8b0] ;  /* 0x00011600ff0677ac */ /* 0x000ea40008000a00 */
[----:B--2---:R-:W-:-:S04]  /*0180*/  UISETP.NE.U32.AND UP0, UPT, UR6, URZ, UPT ;  /* 0x000000ff0600728c */ /* 0x004fc8000bf05070 */
[----:B------:R-:W-:-:S09]  /*0190*/  UISETP.NE.AND.EX UP0, UPT, UR7, URZ, UPT, UP0 ;  /* 0x000000ff0700728c */ /* 0x000fd2000bf05300 */
[----:B------:R-:W-:Y:S05]  /*01a0*/  BRA.U UP0, `(.L_x_2) ;  /* 0x0000000100247547 */ /* 0x000fea000b800000 */
[----:B------:R-:W2:Y:S02]  /*01b0*/  LDCU.64 UR6, c[0x0][0x8a8] ;  /* 0x00011500ff0677ac */ /* 0x000ea40008000a00 */
[----:B--2---:R-:W-:-:S04]  /*01c0*/  UISETP.NE.U32.AND UP0, UPT, UR6, URZ, UPT ;  /* 0x000000ff0600728c */ /* 0x004fc8000bf05070 */
[----:B------:R-:W-:-:S09]  /*01d0*/  UISETP.NE.AND.EX UP0, UPT, UR7, URZ, UPT, UP0 ;  /* 0x000000ff0700728c */ /* 0x000fd2000bf05300 */
[----:B------:R-:W-:Y:S05]  /*01e0*/  BRA.U !UP0, `(.L_x_3) ;  /* 0x00000001080c7547 */ /* 0x000fea000b800000 */
[----:B------:R-:W2:Y:S02]  /*01f0*/  LDC.64 R78, c[0x0][0x8a8] ;  /* 0x00022a00ff4e7b82 */ /* 0x000ea40000000a00 */
[----:B--2---:R2:W5:Y:S01]  /*0200*/  LDG.E R78, desc[UR40][R78.64] ;  /* 0x000000284e4e7981 */ /* 0x004562000c1e1900 */
[----:B------:R-:W-:Y:S05]  /*0210*/  BRA `(.L_x_2) ;  /* 0x0000000000087947 */ /* 0x000fea0003800000 */
.L_x_3:
[----:B------:R-:W2:Y:S02]  /*0220*/  LDCU UR6, c[0x0][0x8a0] ;  /* 0x00011400ff0677ac */ /* 0x000ea40008000800 */
[----:B--2---:R-:W-:Y:S02]  /*0230*/  MOV R78, UR6 ;  /* 0x00000006004e7c02 */ /* 0x004fe40008000f00 */
.L_x_2:
[----:B------:R-:W-:Y:S01]  /*0240*/  IMAD.U32 R0, RZ, RZ, UR8 ;  /* 0x00000008ff007e24 */ /* 0x000fe2000f8e00ff */
[----:B------:R-:W-:Y:S04]  /*0250*/  BSSY.RECONVERGENT B0, `(.L_x_4) ;  /* 0x000000c000007945 */ /* 0x000fe80003800200 */
[C---:B------:R-:W-:Y:S02]  /*0260*/  ISETP.NE.OR P1, PT, R0.reuse, 0x1, !P5 ;  /* 0x000000010000780c */ /* 0x040fe40006f25670 */
[----:B------:R-:W-:-:S11]  /*0270*/  ISETP.NE.OR P0, PT, R0, 0x3, !P5 ;  /* 0x000000030000780c */ /* 0x000fd60006f05670 */
[----:B------:R-:W-:Y:S05]  /*0280*/  @P1 BRA `(.L_x_5) ;  /* 0x0000000000201947 */ /* 0x000fea0003800000 */
[----:B------:R-:W3:Y:S02]  /*0290*/  LDCU.64 UR6, c[0x0][0x348] ;  /* 0x00006900ff0677ac */ /* 0x000ee40008000a00 */
[----:B---3--:R-:W-:Y:S02]  /*02a0*/  UIADD3 UR10, UP1, UPT, UR6, 0x80, URZ ;  /* 0x00000080060a7890 */ /* 0x008fe4000ff3e0ff */
[----:B------:R-:W-:Y:S02]  /*02b0*/  UIADD3 UR6, UP0, UPT, UR6, 0x180, URZ ;  /* 0x0000018006067890 */ /* 0x000fe4000ff1e0ff */
[----:B------:R-:W-:Y:S02]  /*02c0*/  UIADD3.X UR11, UPT, UPT, URZ, UR7, URZ, UP1, !UPT ;  /* 0x00000007ff0b7290 */ /* 0x000fe40008ffe4ff */
[----:B------:R-:W-:-:S07]  /*02d0*/  UIADD3.X UR7, UPT, UPT, URZ, UR7, URZ, UP0, !UPT ;  /* 0x00000007ff077290 */ /* 0x000fce00087fe4ff */
[----:B------:R3:W-:Y:S02]  /*02e0*/  UTMACCTL.PF [UR10] ;  /* 0x000000000a0079b9 */ /* 0x0007e40008040000 */
[----:B------:R3:W-:Y:S02]  /*02f0*/  UTMACCTL.PF [UR6] ;  /* 0x00000000060079b9 */ /* 0x0007e40008040000 */
[----:B---3--:R-:W-:Y:S01]  /*0300*/  NOP ;  /* 0x0000000000007918 */ /* 0x008fe20000000000 */
.L_x_5:
[----:B------:R-:W-:Y:S05]  /*0310*/  BSYNC.RECONVERGENT B0 ;  /* 0x0000000000007941 */ /* 0x000fea0003800200 */
.L_x_4:
[----:B------:R-:W-:Y:S04]  /*0320*/  BSSY.RECONVERGENT B0, `(.L_x_6) ;  /* 0x000000a000007945 */ /* 0x000fe80003800200 */
        /* <DEDUP_REMOVED lines=9> */
.L_x_7:
[----:B------:R-:W-:Y:S05]  /*03c0*/  BSYNC.RECONVERGENT B0 ;  /* 0x0000000000007941 */ /* 0x000fea0003800200 */
.L_x_6:
[----:B------:R-:W3:Y:S01]  /*03d0*/  LDCU.64 UR6, c[0x0][0x888] ;  /* 0x00011100ff0677ac */ /* 0x000ee20008000a00 */
[----:B------:R-:W-:Y:S02]  /*03e0*/  UISETP.EQ.U32.AND UP1, UPT, UR4, URZ, UPT ;  /* 0x000000ff0400728c */ /* 0x000fe4000bf22070 */
[----:B------:R-:W-:Y:S02]  /*03f0*/  UPLOP3.LUT UP2, UPT, UPT, UPT, UPT, 0x80, 0x8 ;  /* 0x000000000008789c */ /* 0x000fe40003f4f070 */
[----:B---3--:R-:W-:-:S04]  /*0400*/  UISETP.NE.U32.AND UP0, UPT, UR6, URZ, UPT ;  /* 0x000000ff0600728c */ /* 0x008fc8000bf05070 */
[----:B------:R-:W-:-:S04]  /*0410*/  UISETP.NE.AND.EX UP0, UPT, UR7, URZ, UPT, UP0 ;  /* 0x000000ff0700728c */ /* 0x000fc8000bf05300 */
[----:B------:R-:W-:-:S04]  /*0420*/  UISETP.EQ.OR.EX UP3, UPT, UR5, URZ, !UP0, UP1 ;  /* 0x000000ff0500728c */ /* 0x000fc8000c762710 */
[----:B------:R-:W-:-:S05]  /*0430*/  UP2UR UR44, UPR, URZ, 0x8 ;  /* 0x00000008ff2c7883 */ /* 0x000fca0008000000 */
[----:B------:R-:W-:Y:S07]  /*0440*/  BRA.U !UP3, `(.L_x_8) ;  /* 0x000000010b207547 */ /* 0x000fee000b800000 */
[----:B------:R-:W-:Y:S01]  /*0450*/  UISETP.NE.U32.AND UP2, UPT, UR4, URZ, UPT ;  /* 0x000000ff0400728c */ /* 0x000fe2000bf45070 */
[----:B-----5:R-:W-:Y:S01]  /*0460*/  FSETP.NEU.AND P0, PT, R81, RZ, PT ;  /* 0x000000ff5100720b */ /* 0x020fe20003f0d000 */
[----:B------:R-:W-:Y:S02]  /*0470*/  USEL UR4, URZ, 0xffffffff, UP0 ;  /* 0xffffffffff047887 */ /* 0x000fe40008000000 */
[----:B------:R-:W-:-:S10]  /*0480*/  UISETP.NE.AND.EX UP2, UPT, UR5, URZ, UPT, UP2 ;  /* 0x000000ff0500728c */ /* 0x000fd4000bf45320 */
[----:B------:R-:W-:Y:S01]  /*0490*/  VOTEU.ANY UP1, P0 ;  /* 0x0000000000ff7886 */ /* 0x000fe20000020100 */
[----:B------:R-:W-:-:S04]  /*04a0*/  @!UP2 USEL UR4, URZ, 0xffffffff, UP1 ;  /* 0xffffffffff04a887 */ /* 0x000fc80008800000 */
[----:B------:R-:W-:-:S04]  /*04b0*/  ULOP3.LUT UR4, UR4, 0x1, URZ, 0xc0, !UPT ;  /* 0x0000000104047892 */ /* 0x000fc8000f8ec0ff */
[----:B------:R-:W-:-:S11]  /*04c0*/  UISETP.NE.U32.AND UP2, UPT, UR4, 0x1, UPT ;  /* 0x000000010400788c */ /* 0x000fd6000bf45070 */
.L_x_8:
[----:B-1----:R-:W1:Y:S01]  /*04d0*/  SHFL.IDX PT, R2, R169, RZ, 0x1f ;  /* 0x00001fffa9027589 */ /* 0x002e6200000e0000 */
[----:B------:R-:W-:-:S04]  /*04e0*/  UISETP.NE.AND UP1, UPT, UR8, 0x2, UPT ;  /* 0x000000020800788c */ /* 0x000fc8000bf25270 */
[----:B------:R-:W-:Y:S01]  /*04f0*/  USEL UR13, URZ, 0x1, UP1 ;  /* 0x00000001ff0d7887 */ /* 0x000fe20008800000 */
[----:B-1----:R-:W-:-:S13]  /*0500*/  ISETP.NE.AND P0, PT, R2, RZ, PT ;  /* 0x000000ff0200720c */ /* 0x002fda0003f05270 */
[----:B------:R-:W-:Y:S05]  /*0510*/  @P0 BRA `(.L_x_9) ;  /* 0x0000000000400947 */ /* 0x000fea0003800000 */
[----:B------:R-:W1:Y:S01]  /*0520*/  S2UR UR5, SR_CgaCtaId ;  /* 0x00000000000579c3 */ /* 0x000e620000008800 */
[----:B------:R-:W-:Y:S01]  /*0530*/  UMOV UR6, 0x400 ;  /* 0x0000040000067882 */ /* 0x000fe20000000000 */
[----:B------:R-:W-:Y:S01]  /*0540*/  UMOV UR4, 0x1 ;  /* 0x0000000100047882 */ /* 0x000fe20000000000 */
[----:B------:R-:W-:Y:S01]  /*0550*/  ELECT P0, URZ, PT ;  /* 0x0000000000ff782f */ /* 0x000fe20003800000 */
[----:B-1----:R-:W-:Y:S02]  /*0560*/  ULEA UR5, UR5, UR6, 0x18 ;  /* 0x0000000605057291 */ /* 0x002fe4000f8ec0ff */
[----:B------:R-:W-:-:S04]  /*0570*/  UIADD3 UR6, UPT, UPT, -UR4, 0x100000, URZ ;  /* 0x0010000004067890 */ /* 0x000fc8000fffe1ff */
[----:B------:R-:W-:Y:S02]  /*0580*/  USHF.L.U32 UR7, UR6, 0xb, URZ ;  /* 0x0000000b06077899 */ /* 0x000fe400080006ff */
[----:B------:R-:W-:Y:S01]  /*0590*/  USHF.L.U32 UR6, UR6, 0x1, URZ ;  /* 0x0000000106067899 */ /* 0x000fe200080006ff */
[----:B------:R-:W1:Y:S11]  /*05a0*/  FENCE.VIEW.ASYNC.S ;  /* 0x00000000000073c6 */ /* 0x000e760000000000 */
[----:B-1----:R1:W3:Y:S01]  /*05b0*/  SYNCS.EXCH.64 URZ, [UR5], UR6 ;  /* 0x0000000605ff75b2 */ /* 0x0022e20008000100 */
[----:B------:R1:W4:Y:S01]  /*05c0*/  SYNCS.EXCH.64 URZ, [UR5+0x18], UR6 ;  /* 0x0000180605ff75b2 */ /* 0x0003220008000100 */
[----:B------:R1:W1:Y:S01]  /*05d0*/  SYNCS.EXCH.64 URZ, [UR5+0x8], UR6 ;  /* 0x0000080605ff75b2 */ /* 0x0002620008000100 */
[----:B------:R1:W1:Y:S01]  /*05e0*/  SYNCS.EXCH.64 URZ, [UR5+0x20], UR6 ;  /* 0x0000200605ff75b2 */ /* 0x0002620008000100 */
[----:B------:R1:W1:Y:S01]  /*05f0*/  SYNCS.EXCH.64 URZ, [UR5+0x10], UR6 ;  /* 0x0000100605ff75b2 */ /* 0x0002620008000100 */
[----:B------:R1:W1:Y:S01]  /*0600*/  SYNCS.EXCH.64 URZ, [UR5+0x28], UR6 ;  /* 0x0000280605ff75b2 */ /* 0x0002620008000100 */
[----:B------:R-:W-:Y:S01]  /*0610*/  NOP ;  /* 0x0000000000007918 */ /* 0x000fe20000000000 */
.L_x_9:
[----:B------:R-:W2:Y:S01]  /*0620*/  SHFL.IDX PT, R2, R169, RZ, 0x1f ;  /* 0x00001fffa9027589 */ /* 0x000ea200000e0000 */
[----:B------:R-:W-:Y:S01]  /*0630*/  NOP ;  /* 0x0000000000007918 */ /* 0x000fe20000000000 */
[----:B--2---:R-:W-:-:S13]  /*0640*/  ISETP.NE.AND P0, PT, R2, 0x1, PT ;  /* 0x000000010200780c */ /* 0x004fda0003f05270 */
[----:B------:R-:W-:Y:S05]  /*0650*/  @P0 BRA `(.L_x_10) ;  /* 0x0000000000400947 */ /* 0x000fea0003800000 */
[----:B-1----:R-:W1:Y:S01]  /*0660*/  S2UR UR6, SR_CgaCtaId ;  /* 0x00000000000679c3 */ /* 0x002e620000008800 */
[----:B------:R-:W-:Y:S01]  /*0670*/  UMOV UR7, 0x400 ;  /* 0x0000040000077882 */ /* 0x000fe20000000000 */
[----:B------:R-:W-:Y:S01]  /*0680*/  UMOV UR5, 0x20 ;  /* 0x0000002000057882 */ /* 0x000fe20000000000 */
[----:B------:R-:W-:Y:S01]  /*0690*/  UMOV UR4, 0x80 ;  /* 0x0000008000047882 */ /* 0x000fe20000000000 */
[----:B------:R-:W-:-:S04]  /*06a0*/  UIADD3 UR10, UPT, UPT, -UR5, 0x100000, URZ ;  /* 0x00100000050a7890 */ /* 0x000fc8000fffe1ff */
[----:B------:R-:W-:Y:S02]  /*06b0*/  USHF.L.U32 UR11, UR10, 0xb, URZ ;  /* 0x0000000b0a0b7899 */ /* 0x000fe400080006ff */
[----:B------:R-:W-:Y:S02]  /*06c0*/  USHF.L.U32 UR10, UR10, 0x1, URZ ;  /* 0x000000010a0a7899 */ /* 0x000fe400080006ff */
[----:B------:R-:W-:-:S04]  /*06d0*/  UIADD3 UR4, UPT, UPT, -UR4, 0x100000, URZ ;  /* 0x0010000004047890 */ /* 0x000fc8000fffe1ff */
[----:B------:R-:W-:Y:S02]  /*06e0*/  USHF.L.U32 UR5, UR4, 0xb, URZ ;  /* 0x0000000b04057899 */ /* 0x000fe400080006ff */
[----:B------:R-:W-:Y:S01]  /*06f0*/  USHF.L.U32 UR4, UR4, 0x1, URZ ;  /* 0x0000000104047899 */ /* 0x000fe200080006ff */
[----:B------:R-:W-:Y:S01]  /*0700*/  ELECT P0, URZ, PT ;  /* 0x0000000000ff782f */ /* 0x000fe20003800000 */
[----:B-1----:R-:W-:Y:S01]  /*0710*/  ULEA UR6, UR6, UR7, 0x18 ;  /* 0x0000000706067291 */ /* 0x002fe2000f8ec0ff */
[----:B------:R-:W1:Y:S11]  /*0720*/  FENCE.VIEW.ASYNC.S ;  /* 0x00000000000073c6 */ /* 0x000e760000000000 */
[----:B-1----:R2:W1:Y:S01]  /*0730*/  SYNCS.EXCH.64 URZ, [UR6+0x30], UR10 ;  /* 0x0000300a06ff75b2 */ /* 0x0024620008000100 */
[----:B------:R2:W1:Y:S02]  /*0740*/  SYNCS.EXCH.64 URZ, [UR6+0x38], UR4 ;  /* 0x0000380406ff75b2 */ /* 0x0004640008000100 */
[----:B--2---:R-:W-:Y:S01]  /*0750*/  NOP ;  /* 0x0000000000007918 */ /* 0x004fe20000000000 */
.L_x_10:
[----:B------:R-:W2:Y:S01]  /*0760*/  SHFL.IDX PT, R2, R169, RZ, 0x1f ;  /* 0x00001fffa9027589 */ /* 0x000ea200000e0000 */
[----:B------:R-:W-:Y:S01]  /*0770*/  NOP ;  /* 0x0000000000007918 */ /* 0x000fe20000000000 */
[----:B--2---:R-:W-:-:S13]  /*0780*/  ISETP.NE.AND P0, PT, R2, 0x3, PT ;  /* 0x000000030200780c */ /* 0x004fda0003f05270 */
[----:B------:R-:W-:Y:S05]  /*0790*/  @P0 BRA `(.L_x_11) ;  /* 0x0000000000300947 */ /* 0x000fea0003800000 */
[----:B-1----:R-:W1:Y:S01]  /*07a0*/  S2UR UR5, SR_CgaCtaId ;  /* 0x00000000000579c3 */ /* 0x002e620000008800 */
        /* <DEDUP_REMOVED lines=8> */
[----:B-1----:R2:W1:Y:S01]  /*0830*/  SYNCS.EXCH.64 URZ, [UR5+0x40], UR6 ;  /* 0x0000400605ff75b2 */ /* 0x0024620008000100 */
[----:B------:R2:W1:Y:S02]  /*0840*/  SYNCS.EXCH.64 URZ, [UR5+0x48], UR6 ;  /* 0x0000480605ff75b2 */ /* 0x0004640008000100 */
[----:B--2---:R-:W-:Y:S01]  /*0850*/  NOP ;  /* 0x0000000000007918 */ /* 0x004fe20000000000 */
.L_x_11:
[----:B------:R-:W2:Y:S01]  /*0860*/  SHFL.IDX PT, R2, R169, RZ, 0x1f ;  /* 0x00001fffa9027589 */ /* 0x000ea200000e0000 */
[----:B------:R-:W-:Y:S01]  /*0870*/  NOP ;  /* 0x0000000000007918 */ /* 0x000fe20000000000 */
[----:B--2---:R-:W-:-:S13]  /*0880*/  ISETP.NE.AND P0, PT, R2, 0x4, PT ;  /* 0x000000040200780c */ /* 0x004fda0003f05270 */
[----:B------:R-:W-:Y:S05]  /*0890*/  @P0 BRA `(.L_x_12) ;  /* 0x00000000004c0947 */ /* 0x000fea0003800000 */
[----:B-1----:R-:W1:Y:S01]  /*08a0*/  S2UR UR5, SR_CgaCtaId ;  /* 0x00000000000579c3 */ /* 0x002e620000008800 */
[----:B------:R-:W-:Y:S01]  /*08b0*/  UMOV UR7, 0x100 ;  /* 0x0000010000077882 */ /* 0x000fe20000000000 */
[----:B------:R-:W-:Y:S01]  /*08c0*/  UMOV UR6, 0x400 ;  /* 0x0000040000067882 */ /* 0x000fe20000000000 */
[----:B------:R-:W-:Y:S01]  /*08d0*/  USEL UR7, UR7, 0xe0, UP2 ;  /* 0x000000e007077887 */ /* 0x000fe20009000000 */
[----:B------:R-:W-:Y:S01]  /*08e0*/  UMOV UR4, 0x1 ;  /* 0x0000000100047882 */ /* 0x000fe20000000000 */
[----:B------:R-:W-:Y:S01]  /*08f0*/  ELECT P0, URZ, PT ;  /* 0x0000000000ff782f */ /* 0x000fe20003800000 */
[----:B------:R-:W-:-:S04]  /*0900*/  UIADD3 UR10, UPT, UPT, -UR4, 0x100000, URZ ;  /* 0x00100000040a7890 */ /* 0x000fc8000fffe1ff */
[----:B------:R-:W-:Y:S02]  /*0910*/  USHF.L.U32 UR11, UR10, 0xb, URZ ;  /* 0x0000000b0a0b7899 */ /* 0x000fe400080006ff */
[----:B------:R-:W-:Y:S02]  /*0920*/  USHF.L.U32 UR10, UR10, 0x1, URZ ;  /* 0x000000010a0a7899 */ /* 0x000fe400080006ff */
[----:B-1----:R-:W-:Y:S02]  /*0930*/  ULEA UR5, UR5, UR6, 0x18 ;  /* 0x0000000605057291 */ /* 0x002fe4000f8ec0ff */
[----:B------:R-:W-:-:S04]  /*0940*/  UIADD3 UR6, UPT, UPT, -UR7, 0x100000, URZ ;  /* 0x0010000007067890 */ /* 0x000fc8000fffe1ff */
[----:B------:R-:W-:Y:S02]  /*0950*/  USHF.L.U32 UR7, UR6, 0xb, URZ ;  /* 0x0000000b06077899 */ /* 0x000fe400080006ff */
[----:B------:R-:W-:Y:S01]  /*0960*/  USHF.L.U32 UR6, UR6, 0x1, URZ ;  /* 0x0000000106067899 */ /* 0x000fe200080006ff */
[----:B------:R-:W1:Y:S03]  /*0970*/  FENCE.VIEW.ASYNC.S ;  /* 0x00000000000073c6 */ /* 0x000e660000000000 */
[----:B-1----:R2:W1:Y:S08]  /*0980*/  SYNCS.EXCH.64 URZ, [UR5+0x50], UR10 ;  /* 0x0000500a05ff75b2 */ /* 0x0024700008000100 */
[----:B------:R2:W1:Y:S01]  /*0990*/  SYNCS.EXCH.64 URZ, [UR5+0x60], UR6 ;  /* 0x0000600605ff75b2 */ /* 0x0004620008000100 */
[----:B------:R2:W1:Y:S01]  /*09a0*/  SYNCS.EXCH.64 URZ, [UR5+0x58], UR10 ;  /* 0x0000580a05ff75b2 */ /* 0x0004620008000100 */
[----:B------:R2:W1:Y:S02]  /*09b0*/  SYNCS.EXCH.64 URZ, [UR5+0x68], UR6 ;  /* 0x0000680605ff75b2 */ /* 0x0004640008000100 */
[----:B--2---:R-:W-:Y:S01]  /*09c0*/  NOP ;  /* 0x0000000000007918 */ /* 0x004fe20000000000 */
.L_x_12:
        /* <DEDUP_REMOVED lines=18> */
[----:B------:R2:W1:Y:S01]  /*0af0*/  SYNCS.EXCH.64 URZ, [UR6+0x90], UR4 ;  /* 0x0000900406ff75b2 */ /* 0x0004620008000100 */
[----:B------:R2:W1:Y:S01]  /*0b00*/  SYNCS.EXCH.64 URZ, [UR6+0x78], UR10 ;  /* 0x0000780a06ff75b2 */ /* 0x0004620008000100 */
[----:B------:R2:W1:Y:S01]  /*0b10*/  SYNCS.EXCH.64 URZ, [UR6+0x98], UR4 ;  /* 0x0000980406ff75b2 */ /* 0x0004620008000100 */
[----:B------:R2:W1:Y:S01]  /*0b20*/  SYNCS.EXCH.64 URZ, [UR6+0x80], UR10 ;  /* 0x0000800a06ff75b2 */ /* 0x0004620008000100 */
[----:B------:R2:W1:Y:S01]  /*0b30*/  SYNCS.EXCH.64 URZ, [UR6+0xa0], UR4 ;  /* 0x0000a00406ff75b2 */ /* 0x0004620008000100 */
[----:B------:R2:W1:Y:S01]  /*0b40*/  SYNCS.EXCH.64 URZ, [UR6+0x88], UR10 ;  /* 0x0000880a06ff75b2 */ /* 0x0004620008000100 */
[----:B------:R2:W1:Y:S02]  /*0b50*/  SYNCS.EXCH.64 URZ, [UR6+0xa8], UR4 ;  /* 0x0000a80406ff75b2 */ /* 0x0004640008000100 */
[----:B--2---:R-:W-:Y:S01]  /*0b60*/  NOP ;  /* 0x0000000000007918 */ /* 0x004fe20000000000 */
.L_x_13:
        /* <DEDUP_REMOVED lines=14> */
[----:B------:R2:W1:Y:S01]  /*0c50*/  SYNCS.EXCH.64 URZ, [UR5+0xc0], UR6 ;  /* 0x0000c00605ff75b2 */ /* 0x0004620008000100 */
[----:B------:R2:W1:Y:S01]  /*0c60*/  SYNCS.EXCH.64 URZ, [UR5+0xb8], UR6 ;  /* 0x0000b80605ff75b2 */ /* 0x0004620008000100 */
[----:B------:R2:W1:Y:S02]  /*0c70*/  SYNCS.EXCH.64 URZ, [UR5+0xc8], UR6 ;  /* 0x0000c80605ff75b2 */ /* 0x0004640008000100 */
[----:B--2---:R-:W-:Y:S01]  /*0c80*/  NOP ;  /* 0x0000000000007918 */ /* 0x004fe20000000000 */
.L_x_14:
[----:B-1----:R-:W1:Y:S01]  /*0c90*/  S2UR UR5, SR_CTAID.X ;  /* 0x00000000000579c3 */ /* 0x002e620000002500 */
[----:B------:R-:W-:-:S05]  /*0ca0*/  CS2R.32 R165, SR_CgaSize ;  /* 0x0000000000a57805 */ /* 0x000fca0000008a00 */
[----:B------:R-:W-:-:S05]  /*0cb0*/  IMAD R165, R165, -0xa0, RZ ;  /* 0xffffff60a5a57824 */ /* 0x000fca00078e02ff */
[----:B------:R-:W-:-:S14]  /*0cc0*/  R2UR UR7, R165 ;  /* 0x00000000a50772ca */ /* 0x000fdc00000e0000 */
[----:B------:R-:W2:Y:S01]  /*0cd0*/  LDCU UR7, c[0x0][UR7+0x2b0] ;  /* 0x00005600070777ac */ /* 0x000ea20008000800 */
[----:B------:R-:W-:Y:S01]  /*0ce0*/  NOP ;  /* 0x0000000000007918 */ /* 0x000fe20000000000 */
[----:B------:R-:W-:-:S05]  /*0cf0*/  CS2R.32 R165, SR_CgaSize ;  /* 0x0000000000a57805 */ /* 0x000fca0000008a00 */
[----:B------:R-:W-:-:S05]  /*0d00*/  IMAD R165, R165, -0xa0, RZ ;  /* 0xffffff60a5a57824 */ /* 0x000fca00078e02ff */
[----:B------:R-:W-:-:S14]  /*0d10*/  R2UR UR6, R165 ;  /* 0x00000000a50672ca */ /* 0x000fdc00000e0000 */
[----:B------:R-:W3:Y:S01]  /*0d20*/  LDCU UR6, c[0x0][UR6+0x2b4] ;  /* 0x00005680060677ac */ /* 0x000ee20008000800 */
[----:B------:R-:W4:Y:S08]  /*0d30*/  S2UR UR4, SR_CTAID.Y ;  /* 0x00000000000479c3 */ /* 0x000f300000002600 */
[----:B------:R-:W3:Y:S01]  /*0d40*/  LDC R9, c[0x0][0xb24] ;  /* 0x0002c900ff097b82 */ /* 0x000ee20000000800 */
[----:B-1----:R-:W-:-:S02]  /*0d50*/  I2FP.F32.U32 R5, UR5 ;  /* 0x0000000500057c45 */ /* 0x002fc40008201000 */
[----:B------:R-:W-:-:S05]  /*0d60*/  CS2R.32 R3, SR_CgaSize ;  /* 0x0000000000037805 */ /* 0x000fca0000008a00 */
[----:B------:R-:W-:-:S06]  /*0d70*/  IMAD R3, R3, -0xa0, RZ ;  /* 0xffffff6003037824 */ /* 0x000fcc00078e02ff */
[----:B------:R-:W1:Y:S01]  /*0d80*/  LDC R3, c[0x0][R3+0x2a0] ;  /* 0x0000a80003037b82 */ /* 0x000e620000000800 */
[----:B------:R-:W-:Y:S01]  /*0d90*/  MOV R165, UR5 ;  /* 0x0000000500a57c02 */ /* 0x000fe20008000f00 */
[----:B--2---:R-:W-:Y:S01]  /*0da0*/  FMUL R5, R5, UR7 ;  /* 0x0000000705057c20 */ /* 0x004fe20008400000 */
[----:B----4-:R-:W-:Y:S02]  /*0db0*/  I2FP.F32.U32 R4, UR4 ;  /* 0x0000000400047c45 */ /* 0x010fe40008201000 */
[----:B------:R-:W-:-:S05]  /*0dc0*/  CS2R.32 R2, SR_CgaSize ;  /* 0x0000000000027805 */ /* 0x000fca0000008a00 */
[----:B------:R-:W-:-:S06]  /*0dd0*/  IMAD R2, R2, -0xa0, RZ ;  /* 0xffffff6002027824 */ /* 0x000fcc00078e02ff */
[----:B------:R-:W2:Y:S01]  /*0de0*/  LDC R2, c[0x0][R2+0x2a4] ;  /* 0x0000a90002027b82 */ /* 0x000ea20000000800 */
[----:B------:R-:W4:Y:S01]  /*0df0*/  F2I.U32.TRUNC.NTZ R154, R5 ;  /* 0x00000005009a7305 */ /* 0x000f22000020f000 */
[----:B------:R-:W-:Y:S01]  /*0e00*/  MOV R155, UR4 ;  /* 0x00000004009b7c02 */ /* 0x000fe20008000f00 */
[----:B---3--:R-:W-:-:S05]  /*0e10*/  FMUL R4, R4, UR6 ;  /* 0x0000000604047c20 */ /* 0x008fca0008400000 */
[----:B------:R-:W-:Y:S01]  /*0e20*/  BAR.SYNC.DEFER_BLOCKING 0x0 ;  /* 0x0000000000007b1d */ /* 0x000fe20000010000 */
[----:B------:R-:W-:-:S05]  /*0e30*/  ISETP.GE.AND P0, PT, R9, 0x1, PT ;  /* 0x000000010900780c */ /* 0x000fca0003f06270 */
[----:B------:R-:W3:Y:S02]  /*0e40*/  F2I.U32.TRUNC.NTZ R143, R4 ;  /* 0x00000004008f7305 */ /* 0x000ee4000020f000 */
[----:B------:R-:W2:Y:S01]  /*0e50*/  S2UR UR36, SR_CTAID.Z ;  /* 0x00000000002479c3 */ /* 0x000ea20000002700 */
[----:B----4-:R-:W-:-:S05]  /*0e60*/  IADD3 R154, PT, PT, -R154, RZ, RZ ;  /* 0x000000ff9a9a7210 */ /* 0x010fca0007ffe1ff */
[----:B-1----:R-:W-:Y:S01]  /*0e70*/  IMAD R154, R3, R154, UR5 ;  /* 0x00000005039a7e24 */ /* 0x002fe2000f8e029a */
[----:B---3--:R-:W-:-:S05]  /*0e80*/  IADD3 R143, PT, PT, -R143, RZ, RZ ;  /* 0x000000ff8f8f7210 */ /* 0x008fca0007ffe1ff */
[----:B--2---:R-:W-:Y:S01]  /*0e90*/  IMAD R143, R2, R143, UR4 ;  /* 0x00000004028f7e24 */ /* 0x004fe2000f8e028f */
[----:B------:R-:W-:Y:S06]  /*0ea0*/  @!P0 BRA `(.L_x_15) ;  /* 0x0000000000b88947 */ /* 0x000fec0003800000 */
[----:B------:R-:W1:Y:S01]  /*0eb0*/  LDC.64 R4, c[0x0][0xb18] ;  /* 0x0002c600ff047b82 */ /* 0x000e620000000a00 */
[----:B------:R-:W-:-:S07]  /*0ec0*/  ISETP.NE.AND P0, PT, R9, 0x1, PT ;  /* 0x000000010900780c */ /* 0x000fce0003f05270 */
[----:B------:R-:W2:Y:S08]  /*0ed0*/  LDC R10, c[0x0][0xb0c] ;  /* 0x0002c300ff0a7b82 */ /* 0x000eb00000000800 */
[----:B------:R-:W3:Y:S08]  /*0ee0*/  LDC R11, c[0x0][0x370] ;  /* 0x0000dc00ff0b7b82 */ /* 0x000ef00000000800 */
[----:B------:R-:W4:Y:S01]  /*0ef0*/  LDC R12, c[0x0][0x374] ;  /* 0x0000dd00ff0c7b82 */ /* 0x000f220000000800 */
[----:B-1----:R-:W-:-:S07]  /*0f00*/  ISETP.NE.AND P1, PT, R4, 0x1, PT ;  /* 0x000000010400780c */ /* 0x002fce0003f25270 */
[----:B------:R-:W3:Y:S01]  /*0f10*/  LDC.64 R6, c[0x0][0xb10] ;  /* 0x0002c400ff067b82 */ /* 0x000ee20000000a00 */
[----:B--2---:R-:W-:-:S07]  /*0f20*/  ISETP.NE.AND P2, PT, R10, 0x1, PT ;  /* 0x000000010a00780c */ /* 0x004fce0003f45270 */
[----:B------:R-:W1:Y:S08]  /*0f30*/  LDC R8, c[0x0][0xb20] ;  /* 0x0002c800ff087b82 */ /* 0x000e700000000800 */
[----:B------:R-:W2:Y:S01]  /*0f40*/  LDC.64 R2, c[0x0][0xb28] ;  /* 0x0002ca00ff027b82 */ /* 0x000ea20000000a00 */
[----:B----4-:R-:W-:-:S04]  /*0f50*/  IMAD.HI.U32 R13, R12, R5, RZ ;  /* 0x000000050c0d7227 */ /* 0x010fc800078e00ff */
[----:B------:R-:W-:-:S04]  /*0f60*/  IMAD.HI.U32 R5, R155, R5, RZ ;  /* 0x000000059b057227 */ /* 0x000fc800078e00ff */
[----:B---3--:R-:W-:-:S04]  /*0f70*/  IMAD.HI.U32 R14, R11, R6, RZ ;  /* 0x000000060b0e7227 */ /* 0x008fc800078e00ff */
[----:B------:R-:W-:Y:S01]  /*0f80*/  IMAD.HI.U32 R16, R165, R6, RZ ;  /* 0x00000006a5107227 */ /* 0x000fe200078e00ff */
[-C--:B------:R-:W-:Y:S02]  /*0f90*/  @P2 SHF.R.U32.HI R11, RZ, R7.reuse, R14 ;  /* 0x00000007ff0b2219 */ /* 0x080fe4000001160e */
[-C--:B-1----:R-:W-:Y:S02]  /*0fa0*/  @P1 SHF.R.U32.HI R12, RZ, R8.reuse, R13 ;  /* 0x00000008ff0c1219 */ /* 0x082fe4000001160d */
[----:B------:R-:W-:Y:S02]  /*0fb0*/  SHF.R.U32.HI R8, RZ, R8, R5 ;  /* 0x00000008ff087219 */ /* 0x000fe40000011605 */
[----:B------:R-:W-:Y:S02]  /*0fc0*/  SHF.R.U32.HI R16, RZ, R7, R16 ;  /* 0x00000007ff107219 */ /* 0x000fe40000011610 */
[----:B------:R-:W-:Y:S01]  /*0fd0*/  SEL R5, R155, R8, !P1 ;  /* 0x000000089b057207 */ /* 0x000fe20004800000 */
[----:B--2---:R-:W-:Y:S01]  /*0fe0*/  IMAD.HI.U32 R14, R12, R2, RZ ;  /* 0x000000020c0e7227 */ /* 0x004fe200078e00ff */
[----:B------:R-:W-:-:S03]  /*0ff0*/  SEL R7, R165, R16, !P2 ;  /* 0x00000010a5077207 */ /* 0x000fc60005000000 */
[----:B------:R-:W-:Y:S01]  /*1000*/  IMAD.HI.U32 R6, R11, R2, RZ ;  /* 0x000000020b067227 */ /* 0x000fe200078e00ff */
[----:B------:R-:W-:-:S04]  /*1010*/  @P0 SHF.R.U32.HI R12, RZ, R3, R14 ;  /* 0x00000003ff0c0219 */ /* 0x000fc8000001160e */
[----:B------:R-:W-:Y:S01]  /*1020*/  @P0 SHF.R.U32.HI R11, RZ, R3, R6 ;  /* 0x00000003ff0b0219 */ /* 0x000fe20000011606 */
[----:B------:R-:W-:-:S04]  /*1030*/  IMAD R12, R12, R9, RZ ;  /* 0x000000090c0c7224 */ /* 0x000fc800078e02ff */
[----:B------:R-:W-:Y:S01]  /*1040*/  IMAD R6, R11, R9, RZ ;  /* 0x000000090b067224 */ /* 0x000fe200078e02ff */
[----:B------:R-:W-:-:S04]  /*1050*/  ISETP.GE.AND P1, PT, R5, R12, PT ;  /* 0x0000000c0500720c */ /* 0x000fc80003f26270 */
[----:B------:R-:W-:Y:S01]  /*1060*/  ISETP.GE.OR P1, PT, R7, R6, P1 ;  /* 0x000000060700720c */ /* 0x000fe20000f26670 */
[----:B------:R-:W-:-:S05]  /*1070*/  IMAD.HI.U32 R6, R5, R2, RZ ;  /* 0x0000000205067227 */ /* 0x000fca00078e00ff */
[----:B------:R-:W-:-:S04]  /*1080*/  SHF.R.U32.HI R6, RZ, R3, R6 ;  /* 0x00000003ff067219 */ /* 0x000fc80000011606 */
[----:B------:R-:W-:-:S03]  /*1090*/  SEL R6, R5, R6, !P0 ;  /* 0x0000000605067207 */ /* 0x000fc60004000000 */
[----:B------:R-:W-:Y:S01]  /*10a0*/  @!P1 IMAD.HI.U32 R8, R7, R2, RZ ;  /* 0x0000000207089227 */ /* 0x000fe200078e00ff */
[----:B------:R-:W-:-:S04]  /*10b0*/  IADD3 R2, PT, PT, -R6, RZ, RZ ;  /* 0x000000ff06027210 */ /* 0x000fc80007ffe1ff */
[----:B------:R-:W-:Y:S01]  /*10c0*/  @!P1 SHF.R.U32.HI R8, RZ, R3, R8 ;  /* 0x00000003ff089219 */ /* 0x000fe20000011608 */
[----:B------:R-:W-:-:S03]  /*10d0*/  IMAD R2, R9, R2, R5 ;  /* 0x0000000209027224 */ /* 0x000fc600078e0205 */
[----:B------:R-:W-:Y:S02]  /*10e0*/  @!P1 SEL R3, R7, R8, !P0 ;  /* 0x0000000807039207 */ /* 0x000fe40004000000 */
[----:B------:R-:W-:-:S03]  /*10f0*/  IADD3 R8, PT, PT, -R5, RZ, RZ ;  /* 0x000000ff05087210 */ /* 0x000fc60007ffe1ff */
[--C-:B------:R-:W-:Y:S02]  /*1100*/  @!P1 IMAD.IADD R6, R6, 0x1, -R3.reuse ;  /* 0x0000000106069824 */ /* 0x100fe400078e0a03 */
[----:B------:R-:W-:Y:S01]  /*1110*/  @!P1 IMAD R3, R2, R11, R3 ;  /* 0x0000000b02039224 */ /* 0x000fe200078e0203 */
[----:B------:R-:W-:Y:S01]  /*1120*/  IADD3 R2, PT, PT, -R7, RZ, RZ ;  /* 0x000000ff07027210 */ /* 0x000fe20007ffe1ff */
[----:B------:R-:W-:Y:S02]  /*1130*/  @!P1 IMAD R5, R6, R9, R7 ;  /* 0x0000000906059224 */ /* 0x000fe400078e0207 */
[----:B------:R-:W-:Y:S02]  /*1140*/  IMAD R8, R4, R8, R155 ;  /* 0x0000000804087224 */ /* 0x000fe400078e029b */
[----:B------:R-:W-:Y:S02]  /*1150*/  @!P1 IMAD.MOV.U32 R7, RZ, RZ, R3 ;  /* 0x000000ffff079224 */ /* 0x000fe400078e0003 */
[----:B------:R-:W-:-:S02]  /*1160*/  IMAD R2, R10, R2, R165 ;  /* 0x000000020a027224 */ /* 0x000fc400078e02a5 */
[----:B------:R-:W-:Y:S02]  /*1170*/  IMAD R155, R5, R4, R8 ;  /* 0x00000004059b7224 */ /* 0x000fe400078e0208 */
[----:B------:R-:W-:Y:S02]  /*1180*/  IMAD R165, R7, R10, R2 ;  /* 0x0000000a07a57224 */ /* 0x000fe400078e0202 */
.L_x_15:
[----:B------:R-:W1:Y:S01]  /*1190*/  LDCU UR4, c[0x0][0xb30] ;  /* 0x00016600ff0477ac */ /* 0x000e620008000800 */
[----:B------:R-:W2:Y:S08]  /*11a0*/  S2UR UR37, SR_CgaCtaId ;  /* 0x00000000002579c3 */ /* 0x000eb00000008800 */
[----:B------:R-:W3:Y:S01]  /*11b0*/  LDC R72, c[0x0][0xb24] ;  /* 0x0002c900ff487b82 */ /* 0x000ee20000000800 */
[----:B-1----:R-:W-:-:S09]  /*11c0*/  UISETP.NE.AND UP1, UPT, UR4, 0x1, UPT ;  /* 0x000000010400788c */ /* 0x002fd2000bf25270 */
[----:B--2---:R-:W-:Y:S05]  /*11d0*/  BRA.U UP1, `(.L_x_16) ;  /* 0x0000000101407547 */ /* 0x004fea000b800000 */
[----:B------:R-:W1:Y:S08]  /*11e0*/  LDC.64 R4, c[0x0][0xb10] ;  /* 0x0002c400ff047b82 */ /* 0x000e700000000a00 */
[----:B------:R-:W2:Y:S08]  /*11f0*/  LDC.64 R2, c[0x0][0xb18] ;  /* 0x0002c600ff027b82 */ /* 0x000eb00000000a00 */
[----:B------:R-:W4:Y:S08]  /*1200*/  LDC R6, c[0x0][0xb20] ;  /* 0x0002c800ff067b82 */ /* 0x000f300000000800 */
[----:B------:R-:W3:Y:S01]  /*1210*/  LDC R8, c[0x0][0xb0c] ;  /* 0x0002c300ff087b82 */ /* 0x000ee20000000800 */
[----:B-1----:R-:W-:-:S05]  /*1220*/  IMAD.HI.U32 R4, R165, R4, RZ ;  /* 0x00000004a5047227 */ /* 0x002fca00078e00ff */
[----:B------:R-:W-:Y:S01]  /*1230*/  SHF.R.U32.HI R4, RZ, R5, R4 ;  /* 0x00000005ff047219 */ /* 0x000fe20000011604 */
[----:B--2---:R-:W-:Y:S01]  /*1240*/  IMAD.HI.U32 R3, R155, R3, RZ ;  /* 0x000000039b037227 */ /* 0x004fe200078e00ff */
[----:B------:R-:W-:-:S04]  /*1250*/  ISETP.NE.AND P0, PT, R2, 0x1, PT ;  /* 0x000000010200780c */ /* 0x000fc80003f05270 */
[----:B----4-:R-:W-:-:S04]  /*1260*/  SHF.R.U32.HI R6, RZ, R6, R3 ;  /* 0x00000006ff067219 */ /* 0x010fc80000011603 */
[----:B------:R-:W-:Y:S02]  /*1270*/  SEL R3, R155, R6, !P0 ;  /* 0x000000069b037207 */ /* 0x000fe40004000000 */
[----:B---3--:R-:W-:-:S04]  /*1280*/  ISETP.NE.AND P1, PT, R8, 0x1, PT ;  /* 0x000000010800780c */ /* 0x008fc80003f25270 */
[----:B------:R-:W-:-:S05]  /*1290*/  SEL R4, R165, R4, !P1 ;  /* 0x00000004a5047207 */ /* 0x000fca0004800000 */
[----:B------:R-:W-:Y:S02]  /*12a0*/  IMAD.IADD R5, R3, 0x1, -R4 ;  /* 0x0000000103057824 */ /* 0x000fe400078e0a04 */
[----:B------:R-:W-:Y:S02]  /*12b0*/  IMAD.IADD R3, R4, 0x1, -R3 ;  /* 0x0000000104037824 */ /* 0x000fe400078e0a03 */
[----:B------:R-:W-:Y:S02]  /*12c0*/  IMAD R165, R5, R8, R165 ;  /* 0x0000000805a57224 */ /* 0x000fe400078e02a5 */
[----:B------:R-:W-:-:S07]  /*12d0*/  IMAD R155, R3, R2, R155 ;  /* 0x00000002039b7224 */ /* 0x000fce00078e029b */
.L_x_16:
[----:B------:R-:W-:Y:S01]  /*12e0*/  BAR.SYNC.DEFER_BLOCKING 0x0 ;  /* 0x0000000000007b1d */ /* 0x000fe20000010000 */
[----:B------:R-:W-:Y:S01]  /*12f0*/  UISETP.NE.AND UP1, UPT, UR8, 0x2, UPT ;  /* 0x000000020800788c */ /* 0x000fe2000bf25270 */
[----:B------:R-:W-:Y:S02]  /*1300*/  ISETP.NE.OR P5, PT, R0, 0x2, !P5 ;  /* 0x000000020000780c */ /* 0x000fe40006fa5670 */
[----:B------:R-:W-:-:S06]  /*1310*/  LOP3.LUT R2, R166, 0x1f, RZ, 0xc0, !PT ;  /* 0x0000001fa6027812 */ /* 0x000fcc00078ec0ff */
[----:B------:R-:W-:Y:S05]  /*1320*/  BRA.U UP1, `(.L_x_17) ;  /* 0x0000001101387547 */ /* 0x000fea000b800000 */
[----:B------:R-:W1:Y:S01]  /*1330*/  LDCU UR13, c[0x0][0x38c] ;  /* 0x00007180ff0d77ac */ /* 0x000e620008000800 */
[----:B------:R-:W2:Y:S01]  /*1340*/  LDC R9, c[0x0][0x370] ;  /* 0x0000dc00ff097b82 */ /* 0x000ea20000000800 */
[----:B------:R-:W-:Y:S01]  /*1350*/  PLOP3.LUT P1, PT, PT, PT, UP2, 0x80, 0x8 ;  /* 0x000000000008781c */ /* 0x000fe20003f2f028 */
[----:B------:R-:W-:Y:S01]  /*1360*/  IMAD.MOV.U32 R15, RZ, RZ, 0x1 ;  /* 0x00000001ff0f7424 */ /* 0x000fe200078e00ff */
[----:B------:R-:W-:Y:S01]  /*1370*/  ISETP.EQ.OR P4, PT, R2, RZ, P5 ;  /* 0x000000ff0200720c */ /* 0x000fe20002f82670 */
[----:B------:R-:W-:Y:S01]  /*1380*/  IMAD.MOV.U32 R14, RZ, RZ, RZ ;  /* 0x000000ffff0e7224 */ /* 0x000fe200078e00ff */
[----:B------:R-:W-:Y:S02]  /*1390*/  PLOP3.LUT P1, PT, P1, PT, PT, 0x8, 0x80 ;  /* 0x000000000080781c */ /* 0x000fe40000f2e170 */
[----:B------:R-:W-:Y:S01]  /*13a0*/  CS2R R12, SRZ ;  /* 0x00000000000c7805 */ /* 0x000fe2000001ff00 */
[----:B------:R-:W-:Y:S01]  /*13b0*/  IMAD.MOV.U32 R10, RZ, RZ, 0x1 ;  /* 0x00000001ff0a7424 */ /* 0x000fe200078e00ff */
[----:B------:R-:W4:Y:S01]  /*13c0*/  LDC R0, c[0x0][0x374] ;  /* 0x0000dd00ff007b82 */ /* 0x000f220000000800 */
[----:B------:R-:W2:Y:S01]  /*13d0*/  LDCU.64 UR22, c[0x0][0x348] ;  /* 0x00006900ff1677ac */ /* 0x000ea20008000a00 */
[----:B------:R-:W-:Y:S01]  /*13e0*/  UMOV UR6, URZ ;  /* 0x000000ff00067c82 */ /* 0x000fe20008000000 */
[----:B-1----:R-:W-:-:S04]  /*13f0*/  UIADD3 UR5, UPT, UPT, UR13, 0x3f, URZ ;  /* 0x0000003f0d057890 */ /* 0x002fc8000fffe0ff */
[----:B------:R-:W-:-:S04]  /*1400*/  USHF.R.S32.HI UR4, URZ, 0x1f, UR5 ;  /* 0x0000001fff047899 */ /* 0x000fc80008011405 */
[----:B------:R-:W-:-:S04]  /*1410*/  ULEA.HI UR4, UR4, UR5, URZ, 0x6 ;  /* 0x0000000504047291 */ /* 0x000fc8000f8f30ff */
[----:B------:R-:W-:Y:S02]  /*1420*/  USHF.R.S32.HI UR15, URZ, 0x6, UR4 ;  /* 0x00000006ff0f7899 */ /* 0x000fe40008011404 */
[----:B------:R-:W-:Y:S02]  /*1430*/  UIADD3 UR4, UPT, UPT, UR13, -0x1, URZ ;  /* 0xffffffff0d047890 */ /* 0x000fe4000fffe0ff */
[----:B------:R-:W-:Y:S02]  /*1440*/  UISETP.LT.U32.AND UP0, UPT, UR15, 0x3, UPT ;  /* 0x000000030f00788c */ /* 0x000fe4000bf01070 */
[----:B------:R-:W-:Y:S02]  /*1450*/  UISETP.GE.U32.AND UP1, UPT, UR4, -0x7f, UPT ;  /* 0xffffff810400788c */ /* 0x000fe4000bf26070 */
[----:B------:R-:W-:Y:S02]  /*1460*/  USEL UR14, UR15, 0x3, UP0 ;  /* 0x000000030f0e7887 */ /* 0x000fe40008000000 */
[----:B------:R-:W-:-:S02]  /*1470*/  UIADD3 UR13, UPT, UPT, UR13, 0x7e, URZ ;  /* 0x0000007e0d0d7890 */ /* 0x000fc4000fffe0ff */
[----:B------:R-:W-:Y:S02]  /*1480*/  UIADD3 UR5, UPT, UPT, UR14, -0x1, URZ ;  /* 0xffffffff0e057890 */ /* 0x000fe4000fffe0ff */
[----:B------:R-:W-:-:S03]  /*1490*/  UIADD3 UR7, UPT, UPT, UR15, -UR14, URZ ;  /* 0x8000000e0f077290 */ /* 0x000fc6000fffe0ff */
[----:B------:R-:W-:-:S04]  /*14a0*/  @UP1 UIADD3 UR5, UPT, UPT, UR14, URZ, URZ ;  /* 0x000000ff0e051290 */ /* 0x000fc8000fffe0ff */
[----:B--2---:R-:W-:-:S12]  /*14b0*/  UIADD3 UR5, UPT, UPT, UR5, 0x1, URZ ;  /* 0x0000000105057890 */ /* 0x004fd8000fffe0ff */
.L_x_35:
[----:B------:R-:W-:Y:S01]  /*14c0*/  UISETP.NE.AND UP0, UPT, UR37, URZ, UPT ;  /* 0x000000ff2500728c */ /* 0x000fe2000bf05270 */
[----:B------:R-:W1:Y:S08]  /*14d0*/  S2UR UR37, SR_CgaCtaId ;  /* 0x00000000002579c3 */ /* 0x000e700000008800 */
[----:B------:R-:W-:Y:S05]  /*14e0*/  BRA.U UP0, `(.L_x_18) ;  /* 0x0000000100347547 */ /* 0x000fea000b800000 */
[----:B------:R-:W2:Y:S01]  /*14f0*/  S2R R2, SR_CgaCtaId ;  /* 0x0000000000027919 */ /* 0x000ea20000008800 */
[----:B------:R-:W-:-:S04]  /*1500*/  MOV R3, 0x400 ;  /* 0x0000040000037802 */ /* 0x000fc80000000f00 */
[----:B--2---:R-:W-:Y:S02]  /*1510*/  LEA R3, R2, R3, 0x18 ;  /* 0x0000000302037211 */ /* 0x004fe400078ec0ff */
[----:B------:R-:W-:-:S03]  /*1520*/  SHF.L.U32 R2, R10, 0x1f, RZ ;  /* 0x0000001f0a027819 */ /* 0x000fc600000006ff */
[----:B------:R-:W-:-:S04]  /*1530*/  IMAD R3, R12, 0x8, R3 ;  /* 0x000000080c037824 */ /* 0x000fc800078e0203 */
[----:B------:R-:W2:Y:S02]  /*1540*/  SYNCS.PHASECHK.TRANS64.TRYWAIT P0, [R3+URZ+0xc0], R2 ;  /* 0x0000c002030075a7 */ /* 0x000ea400080011ff */
[----:B--2---:R-:W-:Y:S05]  /*1550*/  @!P0 BRA `(.L_x_19) ;  /* 0x0000005000948947 */ /* 0x004fea0003800000 */
.L_x_94:
[----:B------:R-:W-:Y:S01]  /*1560*/  VIADD R12, R12, 0x1 ;  /* 0x000000010c0c7836 */ /* 0x000fe20000000000 */
[----:B------:R2:W-:Y:S04]  /*1570*/  SYNCS.ARRIVE.TRANS64.A1T0 RZ, [R3+URZ+0xb0], RZ ;  /* 0x0000b0ff03ff79a7 */ /* 0x0005e800081000ff */
[----:B------:R-:W-:-:S04]  /*1580*/  ISETP.NE.AND P0, PT, R12, 0x2, PT ;  /* 0x000000020c00780c */ /* 0x000fc80003f05270 */
[----:B------:R-:W-:Y:S02]  /*1590*/  SEL R12, R12, RZ, P0 ;  /* 0x000000ff0c0c7207 */ /* 0x000fe40000000000 */
[----:B--2---:R-:W-:-:S04]  /*15a0*/  SEL R3, RZ, 0x1, P0 ;  /* 0x00000001ff037807 */ /* 0x004fc80000000000 */
[----:B------:R-:W-:-:S07]  /*15b0*/  LOP3.LUT R10, R10, R3, RZ, 0x3c, !PT ;  /* 0x000000030a0a7212 */ /* 0x000fce00078e3cff */
.L_x_18:
[----:B------:R-:W-:Y:S01]  /*15c0*/  UMOV UR4, 0x400 ;  /* 0x0000040000047882 */ /* 0x000fe20000000000 */
[----:B------:R-:W-:Y:S01]  /*15d0*/  SHF.L.U32 R2, R15, 0x1f, RZ ;  /* 0x0000001f0f027819 */ /* 0x000fe200000006ff */
[----:B-1----:R-:W-:Y:S01]  /*15e0*/  ULEA UR4, UR37, UR4, 0x18 ;  /* 0x0000000425047291 */ /* 0x002fe2000f8ec0ff */
[----:B------:R-:W-:Y:S01]  /*15f0*/  R2UR UR35, R165 ;  /* 0x00000000a52372ca */ /* 0x000fe200000e0000 */
[----:B------:R-:W-:Y:S01]  /*1600*/  UISETP.GE.U32.AND UP0, UPT, UR13, 0x7f, UPT ;  /* 0x0000007f0d00788c */ /* 0x000fe2000bf06070 */
[----:B------:R-:W-:Y:S01]  /*1610*/  R2UR UR11, R155 ;  /* 0x000000009b0b72ca */ /* 0x000fe200000e0000 */
[----:B------:R-:W-:Y:S01]  /*1620*/  ULEA UR8, UR6, UR4, 0x3 ;  /* 0x0000000406087291 */ /* 0x000fe2000f8e18ff */
[----:B------:R-:W-:-:S08]  /*1630*/  UMOV UR24, URZ ;  /* 0x000000ff00187c82 */ /* 0x000fd00008000000 */
[----:B------:R1:W2:Y:S01]  /*1640*/  SYNCS.PHASECHK.TRANS64.TRYWAIT P0, [UR8+0x18], R2 ;  /* 0x00001802ff0075a7 */ /* 0x0002a20008001108 */
[----:B------:R-:W-:Y:S02]  /*1650*/  USHF.L.U32 UR35, UR35, 0x7, URZ ;  /* 0x0000000723237899 */ /* 0x000fe400080006ff */
[----:B------:R-:W-:Y:S01]  /*1660*/  USHF.L.U32 UR11, UR11, 0x6, URZ ;  /* 0x000000060b0b7899 */ /* 0x000fe200080006ff */
[----:B------:R-:W-:Y:S11]  /*1670*/  BRA.U !UP0, `(.L_x_20) ;  /* 0x0000000108a87547 */ /* 0x000ff6000b800000 */
[----:B------:R-:W-:Y:S01]  /*1680*/  UMOV UR16, URZ ;  /* 0x000000ff00107c82 */ /* 0x000fe20008000000 */
[----:B------:R-:W-:-:S05]  /*1690*/  UMOV UR17, UR6 ;  /* 0x0000000600117c82 */ /* 0x000fca0008000000 */
.L_x_25:
[----:B-1----:R-:W-:Y:S01]  /*16a0*/  ULEA UR33, UR17, UR4, 0x3 ;  /* 0x0000000411217291 */ /* 0x002fe2000f8e18ff */
[----:B--2---:R-:W-:Y:S01]  /*16b0*/  @!P5 MOV R3, 0x3000 ;  /* 0x000030000003d802 */ /* 0x004fe20000000f00 */
[----:B--2---:R-:W-:Y:S10]  /*16c0*/  @P0 BRA `(.L_x_21) ;  /* 0x00000000000c0947 */ /* 0x004ff40003800000 */
[----:B------:R-:W-:-:S04]  /*16d0*/  SHF.L.U32 R5, R15, 0x1f, RZ ;  /* 0x0000001f0f057819 */ /* 0x000fc800000006ff */
[----:B------:R-:W2:Y:S02]  /*16e0*/  SYNCS.PHASECHK.TRANS64.TRYWAIT P0, [UR33+0x18], R5 ;  /* 0x00001805ff0075a7 */ /* 0x000ea40008001121 */
[----:B--2---:R-:W-:Y:S05]  /*16f0*/  @!P0 BRA `(.L_x_22) ;  /* 0x0000005000408947 */ /* 0x004fea0003800000 */
.L_x_21:
[----:B------:R2:W-:Y:S01]  /*1700*/  @!P5 SYNCS.ARRIVE.TRANS64 RZ, [UR33], R3 ;  /* 0x00000003ffffd9a7 */ /* 0x0005e20008000021 */
[----:B------:R-:W-:Y:S04]  /*1710*/  BSSY.RECONVERGENT B0, `(.L_x_23) ;  /* 0x0000003000007945 */ /* 0x000fe80003800200 */
[----:B------:R-:W-:Y:S05]  /*1720*/  @P4 BRA `(.L_x_24) ;  /* 0x0000000000044947 */ /* 0x000fea0003800000 */
[----:B------:R-:W-:Y:S05]  /*1730*/  BPT.TRAP 0x1 ;  /* 0x000000040000795c */ /* 0x000fea0000300000 */
.L_x_24:
[----:B------:R-:W-:Y:S05]  /*1740*/  BSYNC.RECONVERGENT B0 ;  /* 0x0000000000007941 */ /* 0x000fea0003800200 */
.L_x_23:
[----:B------:R-:W-:Y:S02]  /*1750*/  UIADD3 UR6, UPT, UPT, UR17, 0x1, URZ ;  /* 0x0000000111067890 */ /* 0x000fe4000fffe0ff */
[----:B------:R-:W-:Y:S02]  /*1760*/  ULEA UR32, UR17, UR4, 0xd ;  /* 0x0000000411207291 */ /* 0x000fe4000f8e68ff */
[----:B------:R-:W-:Y:S02]  /*1770*/  UISETP.NE.AND UP0, UPT, UR6, 0x3, UPT ;  /* 0x000000030600788c */ /* 0x000fe4000bf05270 */
[----:B------:R-:W-:Y:S02]  /*1780*/  UIADD3 UR26, UP1, UPT, UR22, 0x80, URZ ;  /* 0x00000080161a7890 */ /* 0x000fe4000ff3e0ff */
[----:B------:R-:W-:Y:S02]  /*1790*/  USEL UR9, URZ, 0x1, UP0 ;  /* 0x00000001ff097887 */ /* 0x000fe40008000000 */
[----:B------:R-:W-:-:S02]  /*17a0*/  USEL UR6, UR6, URZ, UP0 ;  /* 0x000000ff06067287 */ /* 0x000fc40008000000 */
[----:B------:R-:W-:Y:S02]  /*17b0*/  UIADD3 UR20, UP0, UPT, UR22, 0x180, URZ ;  /* 0x0000018016147890 */ /* 0x000fe4000ff1e0ff */
[----:B------:R-:W-:Y:S01]  /*17c0*/  ULEA UR8, UR6, UR4, 0x3 ;  /* 0x0000000406087291 */ /* 0x000fe2000f8e18ff */
[----:B------:R-:W-:Y:S01]  /*17d0*/  LOP3.LUT R15, R15, UR9, RZ, 0x3c, !PT ;  /* 0x000000090f0f7c12 */ /* 0x000fe2000f8e3cff */
[----:B------:R-:W-:Y:S02]  /*17e0*/  USHF.L.U32 UR34, UR16, 0x6, URZ ;  /* 0x0000000610227899 */ /* 0x000fe400080006ff */
[----:B------:R-:W-:Y:S01]  /*17f0*/  UIADD3.X UR27, UPT, UPT, URZ, UR23, URZ, UP1, !UPT ;  /* 0x00000017ff1b7290 */ /* 0x000fe20008ffe4ff */
[----:B-1----:R-:W-:Y:S01]  /*1800*/  SHF.L.U32 R2, R15, 0x1f, RZ ;  /* 0x0000001f0f027819 */ /* 0x002fe200000006ff */
[----:B------:R-:W-:Y:S02]  /*1810*/  UIADD3 UR32, UPT, UPT, UR32, 0x4400, URZ ;  /* 0x0000440020207890 */ /* 0x000fe4000fffe0ff */
[----:B------:R-:W-:Y:S01]  /*1820*/  UIADD3.X UR21, UPT, UPT, URZ, UR23, URZ, UP0, !UPT ;  /* 0x00000017ff157290 */ /* 0x000fe200087fe4ff */
[----:B------:R1:W1:Y:S01]  /*1830*/  SYNCS.PHASECHK.TRANS64.TRYWAIT P0, [UR8+0x18], R2 ;  /* 0x00001802ff0075a7 */ /* 0x0002620008001108 */
[----:B------:R-:W-:Y:S01]  /*1840*/  ULEA UR8, UR17, UR4, 0xc ;  /* 0x0000000411087291 */ /* 0x000fe2000f8e60ff */
[----:B------:R-:W-:Y:S01]  /*1850*/  UMOV UR18, 0x0 ;  /* 0x0000000000127882 */ /* 0x000fe20000000000 */
[----:B------:R-:W-:-:S02]  /*1860*/  UMOV UR19, 0x10000000 ;  /* 0x1000000000137882 */ /* 0x000fc40000000000 */
[----:B------:R-:W-:Y:S01]  /*1870*/  UIADD3 UR8, UPT, UPT, UR8, 0xa400, URZ ;  /* 0x0000a40008087890 */ /* 0x000fe2000fffe0ff */
[----:B------:R1:W-:Y:S01]  /*1880*/  UTMALDG.3D [UR32], [UR26], desc[UR18] ;  /* 0x000012201a0075b4 */ /* 0x0003e20008011000 */
[----:B------:R-:W-:Y:S01]  /*1890*/  UMOV UR12, UR36 ;  /* 0x00000024000c7c82 */ /* 0x000fe20008000000 */
[----:B------:R-:W-:Y:S01]  /*18a0*/  UMOV UR9, UR33 ;  /* 0x0000002100097c82 */ /* 0x000fe20008000000 */
[----:B------:R-:W-:Y:S01]  /*18b0*/  UMOV UR10, UR34 ;  /* 0x00000022000a7c82 */ /* 0x000fe20008000000 */
[----:B------:R-:W-:Y:S01]  /*18c0*/  UIADD3 UR16, UPT, UPT, UR16, 0x1, URZ ;  /* 0x0000000110107890 */ /* 0x000fe2000fffe0ff */
[----:B------:R-:W-:Y:S01]  /*18d0*/  UMOV UR24, UR5 ;  /* 0x0000000500187c82 */ /* 0x000fe20008000000 */
[----:B------:R-:W-:Y:S02]  /*18e0*/  UMOV UR17, UR6 ;  /* 0x0000000600117c82 */ /* 0x000fe40008000000 */
[----:B------:R1:W-:Y:S01]  /*18f0*/  UTMALDG.3D [UR8], [UR20], desc[UR18] ;  /* 0x00001208140075b4 */ /* 0x0003e20008011000 */
[----:B------:R-:W-:-:S09]  /*1900*/  UISETP.NE.AND UP0, UPT, UR16, UR5, UPT ;  /* 0x000000051000728c */ /* 0x000fd2000bf05270 */
[----:B------:R-:W-:Y:S05]  /*1910*/  BRA.U UP0, `(.L_x_25) ;  /* 0xfffffffd00607547 */ /* 0x000fea000b83ffff */
.L_x_20:
[----:B-1----:R-:W-:Y:S01]  /*1920*/  ULEA UR8, UR6, UR4, 0x3 ;  /* 0x0000000406087291 */ /* 0x002fe2000f8e18ff */
[----:B------:R-:W-:Y:S01]  /*1930*/  SHF.L.U32 R2, R15, 0x1f, RZ ;  /* 0x0000001f0f027819 */ /* 0x000fe200000006ff */
[----:B------:R-:W-:Y:S01]  /*1940*/  @!P1 SYNCS.ARRIVE.TRANS64.A1T0 RZ, [UR4+0x48], RZ ;  /* 0x000048ffffff99a7 */ /* 0x000fe20008100004 */
[----:B------:R-:W-:-:S06]  /*1950*/  UISETP.GT.AND UP0, UPT, UR15, UR14, UPT ;  /* 0x0000000e0f00728c */ /* 0x000fcc000bf04270 */
[----:B--2---:R1:W2:Y:S03]  /*1960*/  SYNCS.PHASECHK.TRANS64.TRYWAIT P0, [UR8+0x18], R2 ;  /* 0x00001802ff0075a7 */ /* 0x0042a60008001108 */
[----:B------:R-:W-:Y:S05]  /*1970*/  BRA.U !UP0, `(.L_x_26) ;  /* 0x0000000108ac7547 */ /* 0x000fea000b800000 */
[----:B------:R-:W-:Y:S01]  /*1980*/  UIADD3 UR21, UPT, UPT, UR7, UR24, URZ ;  /* 0x0000001807157290 */ /* 0x000fe2000fffe0ff */
[----:B------:R-:W-:-:S11]  /*1990*/  UMOV UR25, UR6 ;  /* 0x0000000600197c82 */ /* 0x000fd60008000000 */
.L_x_31:
[----:B-1----:R-:W-:Y:S01]  /*19a0*/  ULEA UR17, UR25, UR4, 0x3 ;  /* 0x0000000419117291 */ /* 0x002fe2000f8e18ff */
[----:B--2---:R-:W-:Y:S01]  /*19b0*/  @!P5 MOV R3, 0x3000 ;  /* 0x000030000003d802 */ /* 0x004fe20000000f00 */
[----:B--2---:R-:W-:Y:S10]  /*19c0*/  @P0 BRA `(.L_x_27) ;  /* 0x00000000000c0947 */ /* 0x004ff40003800000 */
[----:B------:R-:W-:-:S04]  /*19d0*/  SHF.L.U32 R5, R15, 0x1f, RZ ;  /* 0x0000001f0f057819 */ /* 0x000fc800000006ff */
[----:B------:R-:W2:Y:S02]  /*19e0*/  SYNCS.PHASECHK.TRANS64.TRYWAIT P0, [UR17+0x18], R5 ;  /* 0x00001805ff0075a7 */ /* 0x000ea40008001111 */
[----:B--2---:R-:W-:Y:S05]  /*19f0*/  @!P0 BRA `(.L_x_28) ;  /* 0x0000004c00988947 */ /* 0x004fea0003800000 */
.L_x_27:
[----:B------:R2:W-:Y:S01]  /*1a00*/  @!P5 SYNCS.ARRIVE.TRANS64 RZ, [UR17], R3 ;  /* 0x00000003ffffd9a7 */ /* 0x0005e20008000011 */
[----:B------:R-:W-:Y:S04]  /*1a10*/  BSSY.RECONVERGENT B0, `(.L_x_29) ;  /* 0x0000003000007945 */ /* 0x000fe80003800200 */
[----:B------:R-:W-:Y:S05]  /*1a20*/  @P4 BRA `(.L_x_30) ;  /* 0x0000000000044947 */ /* 0x000fea0003800000 */
[----:B------:R-:W-:Y:S05]  /*1a30*/  BPT.TRAP 0x1 ;  /* 0x000000040000795c */ /* 0x000fea0000300000 */
.L_x_30:
[----:B------:R-:W-:Y:S05]  /*1a40*/  BSYNC.RECONVERGENT B0 ;  /* 0x0000000000007941 */ /* 0x000fea0003800200 */
.L_x_29:
        /* <DEDUP_REMOVED lines=10> */
[----:B------:R-:W-:Y:S01]  /*1af0*/  UIADD3 UR16, UPT, UPT, UR16, 0x4400, URZ ;  /* 0x0000440010107890 */ /* 0x000fe2000fffe0ff */
[----:B-1----:R-:W-:Y:S01]  /*1b00*/  SHF.L.U32 R2, R15, 0x1f, RZ ;  /* 0x0000001f0f027819 */ /* 0x002fe200000006ff */
[----:B------:R-:W-:Y:S02]  /*1b10*/  UIADD3.X UR31, UPT, UPT, URZ, UR23, URZ, UP1, !UPT ;  /* 0x00000017ff1f7290 */ /* 0x000fe40008ffe4ff */
[----:B------:R-:W-:Y:S01]  /*1b20*/  UIADD3.X UR29, UPT, UPT, URZ, UR23, URZ, UP0, !UPT ;  /* 0x00000017ff1d7290 */ /* 0x000fe200087fe4ff */
[----:B------:R1:W1:Y:S01]  /*1b30*/  SYNCS.PHASECHK.TRANS64.TRYWAIT P0, [UR8+0x18], R2 ;  /* 0x00001802ff0075a7 */ /* 0x0002620008001108 */
[----:B------:R-:W-:Y:S01]  /*1b40*/  ULEA UR8, UR25, UR4, 0xc ;  /* 0x0000000419087291 */ /* 0x000fe2000f8e60ff */
[----:B------:R-:W-:Y:S01]  /*1b50*/  UMOV UR26, 0x0 ;  /* 0x00000000001a7882 */ /* 0x000fe20000000000 */
[----:B------:R-:W-:-:S02]  /*1b60*/  UMOV UR27, 0x10000000 ;  /* 0x10000000001b7882 */ /* 0x000fc40000000000 */
[----:B------:R-:W-:Y:S01]  /*1b70*/  UIADD3 UR8, UPT, UPT, UR8, 0xa400, URZ ;  /* 0x0000a40008087890 */ /* 0x000fe2000fffe0ff */
[----:B------:R-:W-:Y:S01]  /*1b80*/  UMOV UR19, UR35 ;  /* 0x0000002300137c82 */ /* 0x000fe20008000000 */
[----:B------:R-:W-:Y:S01]  /*1b90*/  UMOV UR20, UR36 ;  /* 0x0000002400147c82 */ /* 0x000fe20008000000 */
[----:B------:R-:W-:Y:S01]  /*1ba0*/  UMOV UR12, UR36 ;  /* 0x00000024000c7c82 */ /* 0x000fe20008000000 */
[----:B------:R-:W-:Y:S01]  /*1bb0*/  UMOV UR9, UR17 ;  /* 0x0000001100097c82 */ /* 0x000fe20008000000 */
[----:B------:R-:W-:Y:S01]  /*1bc0*/  UMOV UR10, UR18 ;  /* 0x00000012000a7c82 */ /* 0x000fe20008000000 */
[----:B------:R1:W-:Y:S01]  /*1bd0*/  UTMALDG.3D [UR16], [UR30], desc[UR26] ;  /* 0x00001a101e0075b4 */ /* 0x0003e20008011000 */
[----:B------:R-:W-:Y:S01]  /*1be0*/  UIADD3 UR24, UPT, UPT, UR24, 0x1, URZ ;  /* 0x0000000118187890 */ /* 0x000fe2000fffe0ff */
[----:B------:R-:W-:-:S03]  /*1bf0*/  UMOV UR25, UR6 ;  /* 0x0000000600197c82 */ /* 0x000fc60008000000 */
[----:B------:R-:W-:Y:S01]  /*1c00*/  UISETP.NE.AND UP0, UPT, UR24, UR21, UPT ;  /* 0x000000151800728c */ /* 0x000fe2000bf05270 */
[----:B------:R1:W-:Y:S08]  /*1c10*/  UTMALDG.3D [UR8], [UR28], desc[UR26] ;  /* 0x00001a081c0075b4 */ /* 0x0003f00008011000 */
[----:B------:R-:W-:Y:S05]  /*1c20*/  BRA.U UP0, `(.L_x_31) ;  /* 0xfffffffd005c7547 */ /* 0x000fea000b83ffff */
.L_x_26:
[C---:B-1----:R-:W-:Y:S01]  /*1c30*/  LEA R2, R14.reuse, UR4, 0x3 ;  /* 0x000000040e027c11 */ /* 0x042fe2000f8e18ff */
[----:B------:R-:W-:Y:S01]  /*1c40*/  NOP ;  /* 0x0000000000007918 */ /* 0x000fe20000000000 */
[----:B--2---:R-:W-:Y:S02]  /*1c50*/  SHF.L.U32 R3, R13, 0x1f, RZ ;  /* 0x0000001f0d037819 */ /* 0x004fe400000006ff */
[----:B------:R-:W-:Y:S02]  /*1c60*/  LEA R4, R14, UR4, 0x4 ;  /* 0x000000040e047c11 */ /* 0x000fe4000f8e20ff */
[----:B------:R-:W1:Y:S02]  /*1c70*/  SYNCS.PHASECHK.TRANS64.TRYWAIT P0, [R2+URZ+0x50], R3 ;  /* 0x00005003020075a7 */ /* 0x000e6400080011ff */
[----:B-1----:R-:W-:Y:S05]  /*1c80*/  @!P0 BRA `(.L_x_32) ;  /* 0x0000004c000c8947 */ /* 0x002fea0003800000 */
.L_x_97:
[----:B------:R-:W2:Y:S01]  /*1c90*/  LDS.128 R4, [R4+0xe0] ;  /* 0x0000e00004047984 */ /* 0x000ea20000000c00 */
[----:B---3--:R-:W-:Y:S01]  /*1ca0*/  ISETP.GE.AND P0, PT, R72, 0x1, PT ;  /* 0x000000014800780c */ /* 0x008fe20003f06270 */
[----:B-1----:R-:W-:Y:S01]  /*1cb0*/  VIADD R2, R2, 0x60 ;  /* 0x0000006002027836 */ /* 0x002fe20000000000 */
[----:B------:R-:W-:Y:S01]  /*1cc0*/  @!PT LDS RZ, [RZ] ;  /* 0x00000000fffff984 */ /* 0x000fe20000000800 */
[----:B------:R-:W-:Y:S01]  /*1cd0*/  @!PT LDS RZ, [RZ] ;  /* 0x00000000fffff984 */ /* 0x000fe20000000800 */
[----:B------:R-:W-:Y:S01]  /*1ce0*/  @!PT LDS RZ, [RZ] ;  /* 0x00000000fffff984 */ /* 0x000fe20000000800 */
[----:B------:R-:W-:Y:S01]  /*1cf0*/  @!PT LDS RZ, [RZ] ;  /* 0x00000000fffff984 */ /* 0x000fe20000000800 */
[----:B------:R1:W-:Y:S06]  /*1d00*/  MEMBAR.ALL.CTA ;  /* 0x0000000000007992 */ /* 0x0003ec0000008000 */
[----:B-1----:R-:W1:Y:S01]  /*1d10*/  FENCE.VIEW.ASYNC.S ;  /* 0x00000000000073c6 */ /* 0x002e620000000000 */
[----:B------:R-:W-:-:S04]  /*1d20*/  PRMT R2, RZ, 0x654, R2 ;  /* 0x00000654ff027816 */ /* 0x000fc80000000002 */
[----:B-1----:R1:W-:Y:S01]  /*1d30*/  SYNCS.ARRIVE.TRANS64.RED.A1T0 RZ, [R2+URZ], RZ ;  /* 0x000000ff02ff79a7 */ /* 0x0023e200081004ff */
[----:B--2---:R-:W-:-:S13]  /*1d40*/  LOP3.LUT P2, RZ, R6, 0x1, RZ, 0xc0, !PT ;  /* 0x0000000106ff7812 */ /* 0x004fda000784c0ff */
[----:B------:R-:W-:Y:S01]  /*1d50*/  @P2 SHF.R.U32.HI R3, RZ, 0x10, R5 ;  /* 0x00000010ff032819 */ /* 0x000fe20000011605 */
[----:B------:R-:W-:Y:S01]  /*1d60*/  VOTEU.ANY UP0, P2 ;  /* 0x0000000000ff7886 */ /* 0x000fe20001000100 */
[----:B------:R-:W-:Y:S02]  /*1d70*/  @P2 MOV R11, R4 ;  /* 0x00000004000b2202 */ /* 0x000fe40000000f00 */
[----:B------:R-:W-:Y:S02]  /*1d80*/  @P2 R2UR.BROADCAST UR8, R3 ;  /* 0x00000000030822ca */ /* 0x000fe400008e0000 */
[----:B------:R-:W-:-:S11]  /*1d90*/  @P2 LOP3.LUT R8, R5, 0xffff, RZ, 0xc0, !PT ;  /* 0x0000ffff05082812 */ /* 0x000fd600078ec0ff */
[----:B------:R-:W-:Y:S01]  /*1da0*/  @UP0 UMOV UR36, UR8 ;  /* 0x0000000800240c82 */ /* 0x000fe20008000000 */
[----:B-1----:R-:W-:Y:S05]  /*1db0*/  @!P0 BRA `(.L_x_33) ;  /* 0x0000000000b88947 */ /* 0x002fea0003800000 */
[----:B------:R-:W4:Y:S01]  /*1dc0*/  LDC.64 R4, c[0x0][0xb18] ;  /* 0x0002c600ff047b82 */ /* 0x000f220000000a00 */
[----:B------:R-:W-:-:S07]  /*1dd0*/  ISETP.NE.AND P3, PT, R72, 0x1, PT ;  /* 0x000000014800780c */ /* 0x000fce0003f65270 */
[----:B------:R-:W1:Y:S08]  /*1de0*/  LDC.64 R6, c[0x0][0xb10] ;  /* 0x0002c400ff067b82 */ /* 0x000e700000000a00 */
[----:B------:R-:W2:Y:S08]  /*1df0*/  LDC R16, c[0x0][0xb20] ;  /* 0x0002c800ff107b82 */ /* 0x000eb00000000800 */
[----:B------:R-:W3:Y:S01]  /*1e00*/  LDC R18, c[0x0][0xb0c] ;  /* 0x0002c300ff127b82 */ /* 0x000ee20000000800 */
[----:B----4-:R-:W-:Y:S01]  /*1e10*/  IMAD.HI.U32 R17, R0, R5, RZ ;  /* 0x0000000500117227 */ /* 0x010fe200078e00ff */
[----:B------:R-:W-:-:S03]  /*1e20*/  ISETP.NE.AND P0, PT, R4, 0x1, PT ;  /* 0x000000010400780c */ /* 0x000fc60003f05270 */
[----:B------:R-:W-:-:S03]  /*1e30*/  IMAD.HI.U32 R5, R8, R5, RZ ;  /* 0x0000000508057227 */ /* 0x000fc600078e00ff */
[----:B------:R-:W4:Y:S01]  /*1e40*/  LDC.64 R2, c[0x0][0xb28] ;  /* 0x0002ca00ff027b82 */ /* 0x000f220000000a00 */
[----:B-1----:R-:W-:-:S04]  /*1e50*/  IMAD.HI.U32 R20, R9, R6, RZ ;  /* 0x0000000609147227 */ /* 0x002fc800078e00ff */
[----:B------:R-:W-:Y:S01]  /*1e60*/  IMAD.HI.U32 R22, R11, R6, RZ ;  /* 0x000000060b167227 */ /* 0x000fe200078e00ff */
[----:B------:R-:W-:Y:S02]  /*1e70*/  SHF.R.U32.HI R20, RZ, R7, R20 ;  /* 0x00000007ff147219 */ /* 0x000fe40000011614 */
[-C--:B--2---:R-:W-:Y:S02]  /*1e80*/  SHF.R.U32.HI R17, RZ, R16.reuse, R17 ;  /* 0x00000010ff117219 */ /* 0x084fe40000011611 */
[----:B------:R-:W-:Y:S02]  /*1e90*/  SHF.R.U32.HI R5, RZ, R16, R5 ;  /* 0x00000010ff057219 */ /* 0x000fe40000011605 */
[----:B------:R-:W-:Y:S02]  /*1ea0*/  SEL R17, R0, R17, !P0 ;  /* 0x0000001100117207 */ /* 0x000fe40004000000 */
[----:B------:R-:W-:Y:S02]  /*1eb0*/  SHF.R.U32.HI R22, RZ, R7, R22 ;  /* 0x00000007ff167219 */ /* 0x000fe40000011616 */
[----:B---3--:R-:W-:-:S02]  /*1ec0*/  ISETP.NE.AND P1, PT, R18, 0x1, PT ;  /* 0x000000011200780c */ /* 0x008fc40003f25270 */
[----:B------:R-:W-:Y:S02]  /*1ed0*/  SEL R5, R8, R5, !P0 ;  /* 0x0000000508057207 */ /* 0x000fe40004000000 */
[----:B------:R-:W-:Y:S02]  /*1ee0*/  SEL R19, R9, R20, !P1 ;  /* 0x0000001409137207 */ /* 0x000fe40004800000 */
[----:B------:R-:W-:Y:S01]  /*1ef0*/  SEL R7, R11, R22, !P1 ;  /* 0x000000160b077207 */ /* 0x000fe20004800000 */
[----:B----4-:R-:W-:-:S04]  /*1f00*/  IMAD.HI.U32 R20, R17, R2, RZ ;  /* 0x0000000211147227 */ /* 0x010fc800078e00ff */
[----:B------:R-:W-:Y:S01]  /*1f10*/  IMAD.HI.U32 R6, R19, R2, RZ ;  /* 0x0000000213067227 */ /* 0x000fe200078e00ff */
[----:B------:R-:W-:-:S04]  /*1f20*/  @P3 SHF.R.U32.HI R17, RZ, R3, R20 ;  /* 0x00000003ff113219 */ /* 0x000fc80000011614 */
[----:B------:R-:W-:Y:S01]  /*1f30*/  @P3 SHF.R.U32.HI R19, RZ, R3, R6 ;  /* 0x00000003ff133219 */ /* 0x000fe20000011606 */
[----:B------:R-:W-:-:S04]  /*1f40*/  IMAD R17, R72, R17, RZ ;  /* 0x0000001148117224 */ /* 0x000fc800078e02ff */
[----:B------:R-:W-:Y:S01]  /*1f50*/  IMAD R6, R72, R19, RZ ;  /* 0x0000001348067224 */ /* 0x000fe200078e02ff */
[C---:B------:R-:W-:Y:S02]  /*1f60*/  ISETP.GE.AND P0, PT, R5.reuse, R17, PT ;  /* 0x000000110500720c */ /* 0x040fe40003f06270 */
[----:B------:R-:W-:Y:S02]  /*1f70*/  IADD3 R17, PT, PT, -R5, RZ, RZ ;  /* 0x000000ff05117210 */ /* 0x000fe40007ffe1ff */
[----:B------:R-:W-:Y:S01]  /*1f80*/  ISETP.GE.OR P0, PT, R7, R6, P0 ;  /* 0x000000060700720c */ /* 0x000fe20000706670 */
[----:B------:R-:W-:-:S04]  /*1f90*/  IMAD.HI.U32 R6, R5, R2, RZ ;  /* 0x0000000205067227 */ /* 0x000fc800078e00ff */
[----:B------:R-:W-:Y:S01]  /*1fa0*/  IMAD R8, R4, R17, R8 ;  /* 0x0000001104087224 */ /* 0x000fe200078e0208 */
[----:B------:R-:W-:-:S04]  /*1fb0*/  SHF.R.U32.HI R6, RZ, R3, R6 ;  /* 0x00000003ff067219 */ /* 0x000fc80000011606 */
[----:B------:R-:W-:-:S03]  /*1fc0*/  SEL R6, R5, R6, !P3 ;  /* 0x0000000605067207 */ /* 0x000fc60005800000 */
[----:B------:R-:W-:-:S04]  /*1fd0*/  @!P0 IMAD.HI.U32 R16, R7, R2, RZ ;  /* 0x0000000207108227 */ /* 0x000fc800078e00ff */
[----:B------:R-:W-:Y:S01]  /*1fe0*/  IMAD.MOV R2, RZ, RZ, -R6 ;  /* 0x000000ffff027224 */ /* 0x000fe200078e0a06 */
[----:B------:R-:W-:-:S03]  /*1ff0*/  @!P0 SHF.R.U32.HI R16, RZ, R3, R16 ;  /* 0x00000003ff108219 */ /* 0x000fc60000011610 */
[----:B------:R-:W-:Y:S01]  /*2000*/  IMAD R2, R72, R2, R5 ;  /* 0x0000000248027224 */ /* 0x000fe200078e0205 */
[----:B------:R-:W-:-:S05]  /*2010*/  @!P0 SEL R3, R7, R16, !P3 ;  /* 0x0000001007038207 */ /* 0x000fca0005800000 */
[--C-:B------:R-:W-:Y:S02]  /*2020*/  @!P0 IMAD.IADD R6, R6, 0x1, -R3.reuse ;  /* 0x0000000106068824 */ /* 0x100fe400078e0a03 */
[----:B------:R-:W-:Y:S01]  /*2030*/  @!P0 IMAD R3, R2, R19, R3 ;  /* 0x0000001302038224 */ /* 0x000fe200078e0203 */
[----:B------:R-:W-:Y:S01]  /*2040*/  IADD3 R2, PT, PT, -R7, RZ, RZ ;  /* 0x000000ff07027210 */ /* 0x000fe20007ffe1ff */
[----:B------:R-:W-:Y:S02]  /*2050*/  @!P0 IMAD R5, R72, R6, R7 ;  /* 0x0000000648058224 */ /* 0x000fe400078e0207 */
[----:B------:R-:W-:Y:S02]  /*2060*/  @!P0 IMAD.MOV.U32 R7, RZ, RZ, R3 ;  /* 0x000000ffff078224 */ /* 0x000fe400078e0003 */
[----:B------:R-:W-:Y:S02]  /*2070*/  IMAD R2, R18, R2, R11 ;  /* 0x0000000212027224 */ /* 0x000fe400078e020b */
[----:B------:R-:W-:-:S02]  /*2080*/  IMAD R8, R5, R4, R8 ;  /* 0x0000000405087224 */ /* 0x000fc400078e0208 */
[----:B------:R-:W-:Y:S02]  /*2090*/  IMAD R11, R7, R18, R2 ;  /* 0x00000012070b7224 */ /* 0x000fe400078e0202 */
.L_x_33:
[----:B------:R-:W1:Y:S02]  /*20a0*/  LDCU UR8, c[0x0][0xb30] ;  /* 0x00016600ff0877ac */ /* 0x000e640008000800 */
[----:B-1----:R-:W-:-:S09]  /*20b0*/  UISETP.NE.AND UP0, UPT, UR8, 0x1, UPT ;  /* 0x000000010800788c */ /* 0x002fd2000bf05270 */
[----:B------:R-:W-:Y:S05]  /*20c0*/  BRA.U UP0, `(.L_x_34) ;  /* 0x0000000100407547 */ /* 0x000fea000b800000 */
[----:B------:R-:W1:Y:S08]  /*20d0*/  LDC.64 R4, c[0x0][0xb10] ;  /* 0x0002c400ff047b82 */ /* 0x000e700000000a00 */
[----:B------:R-:W2:Y:S08]  /*20e0*/  LDC.64 R2, c[0x0][0xb18] ;  /* 0x0002c600ff027b82 */ /* 0x000eb00000000a00 */
[----:B------:R-:W3:Y:S08]  /*20f0*/  LDC R6, c[0x0][0xb20] ;  /* 0x0002c800ff067b82 */ /* 0x000ef00000000800 */
[----:B------:R-:W4:Y:S01]  /*2100*/  LDC R16, c[0x0][0xb0c] ;  /* 0x0002c300ff107b82 */ /* 0x000f220000000800 */
[----:B-1----:R-:W-:-:S05]  /*2110*/  IMAD.HI.U32 R4, R11, R4, RZ ;  /* 0x000000040b047227 */ /* 0x002fca00078e00ff */
[----:B------:R-:W-:Y:S01]  /*2120*/  SHF.R.U32.HI R4, RZ, R5, R4 ;  /* 0x00000005ff047219 */ /* 0x000fe20000011604 */
[----:B--2---:R-:W-:Y:S01]  /*2130*/  IMAD.HI.U32 R3, R8, R3, RZ ;  /* 0x0000000308037227 */ /* 0x004fe200078e00ff */
[----:B------:R-:W-:-:S04]  /*2140*/  ISETP.NE.AND P0, PT, R2, 0x1, PT ;  /* 0x000000010200780c */ /* 0x000fc80003f05270 */
[----:B---3--:R-:W-:-:S04]  /*2150*/  SHF.R.U32.HI R3, RZ, R6, R3 ;  /* 0x00000006ff037219 */ /* 0x008fc80000011603 */
[----:B------:R-:W-:Y:S02]  /*2160*/  SEL R3, R8, R3, !P0 ;  /* 0x0000000308037207 */ /* 0x000fe40004000000 */
[----:B----4-:R-:W-:-:S04]  /*2170*/  ISETP.NE.AND P1, PT, R16, 0x1, PT ;  /* 0x000000011000780c */ /* 0x010fc80003f25270 */
[----:B------:R-:W-:-:S05]  /*2180*/  SEL R4, R11, R4, !P1 ;  /* 0x000000040b047207 */ /* 0x000fca0004800000 */
[----:B------:R-:W-:Y:S02]  /*2190*/  IMAD.IADD R5, R3, 0x1, -R4 ;  /* 0x0000000103057824 */ /* 0x000fe400078e0a04 */
[----:B------:R-:W-:Y:S02]  /*21a0*/  IMAD.IADD R3, R4, 0x1, -R3 ;  /* 0x0000000104037824 */ /* 0x000fe400078e0a03 */
[----:B------:R-:W-:Y:S02]  /*21b0*/  IMAD R11, R5, R16, R11 ;  /* 0x00000010050b7224 */ /* 0x000fe400078e020b */
[----:B------:R-:W-:-:S07]  /*21c0*/  IMAD R8, R3, R2, R8 ;  /* 0x0000000203087224 */ /* 0x000fce00078e0208 */
.L_x_34:
[----:B------:R-:W-:Y:S01]  /*21d0*/  VIADD R14, R14, 0x1 ;  /* 0x000000010e0e7836 */ /* 0x000fe20000000000 */
[----:B------:R-:W-:Y:S01]  /*21e0*/  PLOP3.LUT P1, PT, PT, PT, PT, 0x80, 0x8 ;  /* 0x000000000008781c */ /* 0x000fe20003f2f070 */
[----:B------:R-:W-:Y:S02]  /*21f0*/  IMAD.IADD R165, R11, 0x1, R154 ;  /* 0x000000010ba57824 */ /* 0x000fe400078e029a */
[----:B------:R-:W-:Y:S01]  /*2200*/  IMAD.IADD R155, R8, 0x1, R143 ;  /* 0x00000001089b7824 */ /* 0x000fe200078e028f */
[----:B------:R-:W-:-:S04]  /*2210*/  ISETP.NE.AND P0, PT, R14, 0x2, PT ;  /* 0x000000020e00780c */ /* 0x000fc80003f05270 */
[----:B------:R-:W-:Y:S02]  /*2220*/  SEL R2, RZ, 0x1, P0 ;  /* 0x00000001ff027807 */ /* 0x000fe40000000000 */
[----:B------:R-:W-:Y:S02]  /*2230*/  SEL R14, R14, RZ, P0 ;  /* 0x000000ff0e0e7207 */ /* 0x000fe40000000000 */
[----:B------:R-:W-:Y:S01]  /*2240*/  LOP3.LUT R13, R13, R2, RZ, 0x3c, !PT ;  /* 0x000000020d0d7212 */ /* 0x000fe200078e3cff */
[----:B------:R-:W-:Y:S06]  /*2250*/  @P2 BRA `(.L_x_35) ;  /* 0xfffffff000982947 */ /* 0x000fec000383ffff */
[----:B------:R-:W-:Y:S01]  /*2260*/  UIADD3 UR4, UPT, UPT, UR4, 0x18, URZ ;  /* 0x0000001804047890 */ /* 0x000fe2000fffe0ff */
[----:B------:R-:W-:-:S03]  /*2270*/  SHF.L.U32 R3, R15, 0x1f, RZ ;  /* 0x0000001f0f037819 */ /* 0x000fc600000006ff */
[----:B------:R-:W-:-:S09]  /*2280*/  ULEA UR5, UR6, UR4, 0x3 ;  /* 0x0000000406057291 */ /* 0x000fd2000f8e18ff */
[----:B------:R-:W1:Y:S02]  /*2290*/  SYNCS.PHASECHK.TRANS64.TRYWAIT P0, [UR5], R3 ;  /* 0x00000003ff0075a7 */ /* 0x000e640008001105 */
[----:B-1----:R-:W-:Y:S05]  /*22a0*/  @!P0 BRA `(.L_x_36) ;  /* 0x0000004400988947 */ /* 0x002fea0003800000 */
.L_x_99:
[----:B------:R-:W-:-:S04]  /*22b0*/  UIADD3 UR6, UPT, UPT, UR6, 0x1, URZ ;  /* 0x0000000106067890 */ /* 0x000fc8000fffe0ff */
[----:B------:R-:W-:-:S04]  /*22c0*/  UISETP.NE.AND UP0, UPT, UR6, 0x3, UPT ;  /* 0x000000030600788c */ /* 0x000fc8000bf05270 */
[----:B------:R-:W-:Y:S02]  /*22d0*/  USEL UR7, URZ, 0x1, UP0 ;  /* 0x00000001ff077887 */ /* 0x000fe40008000000 */
[----:B------:R-:W-:-:S04]  /*22e0*/  USEL UR6, UR6, URZ, UP0 ;  /* 0x000000ff06067287 */ /* 0x000fc80008000000 */
[----:B------:R-:W-:Y:S01]  /*22f0*/  ULEA UR5, UR6, UR4, 0x3 ;  /* 0x0000000406057291 */ /* 0x000fe2000f8e18ff */
[----:B------:R-:W-:-:S04]  /*2300*/  LOP3.LUT R15, R15, UR7, RZ, 0x3c, !PT ;  /* 0x000000070f0f7c12 */ /* 0x000fc8000f8e3cff */
[----:B-1----:R-:W-:-:S04]  /*2310*/  SHF.L.U32 R3, R15, 0x1f, RZ ;  /* 0x0000001f0f037819 */ /* 0x002fc800000006ff */
[----:B------:R-:W1:Y:S02]  /*2320*/  SYNCS.PHASECHK.TRANS64.TRYWAIT P0, [UR5], R3 ;  /* 0x00000003ff0075a7 */ /* 0x000e640008001105 */
[----:B-1----:R-:W-:Y:S05]  /*2330*/  @!P0 BRA `(.L_x_37) ;  /* 0x00000044008c8947 */ /* 0x002fea0003800000 */
.L_x_101:
[----:B------:R-:W-:-:S04]  /*2340*/  UIADD3 UR6, UPT, UPT, UR6, 0x1, URZ ;  /* 0x0000000106067890 */ /* 0x000fc8000fffe0ff */
[----:B------:R-:W-:-:S04]  /*2350*/  UISETP.NE.AND UP0, UPT, UR6, 0x3, UPT ;  /* 0x000000030600788c */ /* 0x000fc8000bf05270 */
[----:B------:R-:W-:Y:S02]  /*2360*/  USEL UR5, URZ, 0x1, UP0 ;  /* 0x00000001ff057887 */ /* 0x000fe40008000000 */
[----:B------:R-:W-:-:S04]  /*2370*/  USEL UR6, UR6, URZ, UP0 ;  /* 0x000000ff06067287 */ /* 0x000fc80008000000 */
[----:B------:R-:W-:Y:S01]  /*2380*/  ULEA UR6, UR6, UR4, 0x3 ;  /* 0x0000000406067291 */ /* 0x000fe2000f8e18ff */
[----:B-1----:R-:W-:-:S04]  /*2390*/  LOP3.LUT R3, R15, UR5, RZ, 0x3c, !PT ;  /* 0x000000050f037c12 */ /* 0x002fc8000f8e3cff */
[----:B------:R-:W-:Y:S01]  /*23a0*/  SHF.L.U32 R3, R3, 0x1f, RZ ;  /* 0x0000001f03037819 */ /* 0x000fe200000006ff */
[----:B----4-:R-:W-:-:S07]  /*23b0*/  IMAD.U32 R0, RZ, RZ, UR6 ;  /* 0x00000006ff007e24 */ /* 0x010fce000f8e00ff */
.L_x_38:
[----:B-1----:R1:W2:Y:S02]  /*23c0*/  SYNCS.PHASECHK.TRANS64.TRYWAIT P0, [R0+URZ], R3 ;  /* 0x00000003000075a7 */ /* 0x0022a400080011ff */
[----:B--2---:R-:W-:Y:S05]  /*23d0*/  @!P0 NANOSLEEP.SYNCS 0x989680 ;  /* 0x009896800000895d */ /* 0x004fea0003900000 */
[----:B------:R-:W2:Y:S02]  /*23e0*/  @!P0 SYNCS.PHASECHK.TRANS64 P0, [R0+URZ], R3 ;  /* 0x00000003000085a7 */ /* 0x000ea400080010ff */
[----:B--2---:R-:W-:Y:S05]  /*23f0*/  @P0 EXIT ;  /* 0x000000000000094d */ /* 0x004fea0003800000 */
[----:B------:R-:W-:Y:S05]  /*2400*/  BRA `(.L_x_38) ;  /* 0xfffffffc00ec7947 */ /* 0x000fea000383ffff */
.L_x_17:
[----:B------:R-:W-:-:S04]  /*2410*/  UISETP.NE.AND UP1, UPT, UR37, URZ, UPT ;  /* 0x000000ff2500728c */ /* 0x000fc8000bf25270 */
[----:B------:R-:W-:-:S09]  /*2420*/  UISETP.NE.OR UP1, UPT, UR8, 0x1, UP1 ;  /* 0x000000010800788c */ /* 0x000fd20008f25670 */
[----:B------:R-:W-:Y:S05]  /*2430*/  BRA.U UP1, `(.L_x_39) ;  /* 0x0000000501487547 */ /* 0x000fea000b800000 */
[----:B------:R-:W-:Y:S01]  /*2440*/  ISETP.NE.AND P2, PT, R2, RZ, PT ;  /* 0x000000ff0200720c */ /* 0x000fe20003f45270 */
[----:B------:R-:W-:Y:S01]  /*2450*/  IMAD.MOV.U32 R12, RZ, RZ, 0x1 ;  /* 0x00000001ff0c7424 */ /* 0x000fe200078e00ff */
[----:B------:R-:W-:Y:S02]  /*2460*/  CS2R R10, SRZ ;  /* 0x00000000000a7805 */ /* 0x000fe4000001ff00 */
[----:B------:R-:W-:Y:S01]  /*2470*/  CS2R R8, SRZ ;  /* 0x0000000000087805 */ /* 0x000fe2000001ff00 */
[----:B------:R-:W-:Y:S01]  /*2480*/  UMOV UR4, 0x400 ;  /* 0x0000040000047882 */ /* 0x000fe20000000000 */
[----:B------:R-:W-:Y:S01]  /*2490*/  UMOV UR6, URZ ;  /* 0x000000ff00067c82 */ /* 0x000fe20008000000 */
[----:B------:R-:W-:-:S12]  /*24a0*/  ULEA UR37, UR37, UR4, 0x18 ;  /* 0x0000000425257291 */ /* 0x000fd8000f8ec0ff */
.L_x_43:
[----:B------:R-:W-:Y:S02]  /*24b0*/  LEA R0, R8, UR37, 0x3 ;  /* 0x0000002508007c11 */ /* 0x000fe4000f8e18ff */
[----:B------:R-:W-:-:S03]  /*24c0*/  SHF.L.U32 R5, R9, 0x1f, RZ ;  /* 0x0000001f09057819 */ /* 0x000fc600000006ff */
[----:B------:R-:W-:Y:S01]  /*24d0*/  VIADD R4, R0, 0xc0 ;  /* 0x000000c000047836 */ /* 0x000fe20000000000 */
[----:B------:R-:W1:Y:S02]  /*24e0*/  SYNCS.PHASECHK.TRANS64.TRYWAIT P0, [R0+URZ+0xb0], R5 ;  /* 0x0000b005000075a7 */ /* 0x000e6400080011ff */
[----:B-1----:R-:W-:Y:S05]  /*24f0*/  @!P0 BRA `(.L_x_40) ;  /* 0x0000004400348947 */ /* 0x002fea0003800000 */
.L_x_102:
[----:B------:R-:W-:Y:S01]  /*2500*/  ULEA UR5, UR6, UR37, 0x3 ;  /* 0x0000002506057291 */ /* 0x000fe2000f8e18ff */
[----:B------:R-:W-:Y:S02]  /*2510*/  PRMT R4, RZ, 0x654, R4 ;  /* 0x00000654ff047816 */ /* 0x000fe40000000004 */
[----:B-1----:R-:W-:Y:S01]  /*2520*/  SHF.L.U32 R5, R12, 0x1f, RZ ;  /* 0x0000001f0c057819 */ /* 0x002fe200000006ff */
[----:B------:R-:W-:Y:S01]  /*2530*/  UIADD3 UR4, UPT, UPT, UR5, 0x50, URZ ;  /* 0x0000005005047890 */ /* 0x000fe2000fffe0ff */
[----:B------:R1:W-:Y:S05]  /*2540*/  SYNCS.ARRIVE.TRANS64.RED.A1T0 RZ, [R4+URZ], RZ ;  /* 0x000000ff04ff79a7 */ /* 0x0003ea00081004ff */
[----:B------:R-:W-:Y:S01]  /*2550*/  IMAD.U32 R7, RZ, RZ, UR4 ;  /* 0x00000004ff077e24 */ /* 0x000fe2000f8e00ff */
[----:B------:R-:W2:Y:S04]  /*2560*/  SYNCS.PHASECHK.TRANS64.TRYWAIT P0, [UR5+0x60], R5 ;  /* 0x00006005ff0075a7 */ /* 0x000ea80008001105 */
[----:B------:R-:W-:Y:S01]  /*2570*/  PRMT R6, R2, 0x654, R7 ;  /* 0x0000065402067816 */ /* 0x000fe20000000007 */
[----:B-1----:R-:W-:Y:S01]  /*2580*/  @!P2 IMAD.MOV.U32 R4, RZ, RZ, 0x10 ;  /* 0x00000010ff04a424 */ /* 0x002fe200078e00ff */
[----:B--2---:R-:W-:Y:S06]  /*2590*/  @!P0 BRA `(.L_x_41) ;  /* 0x0000004400208947 */ /* 0x004fec0003800000 */
.L_x_104:
[----:B------:R-:W-:Y:S01]  /*25a0*/  ULEA UR4, UR6, UR37, 0x4 ;  /* 0x0000002506047291 */ /* 0x000fe2000f8e20ff */
[----:B------:R-:W-:Y:S01]  /*25b0*/  SEL R3, R6, R3, !P2 ;  /* 0x0000000306037207 */ /* 0x000fe20005000000 */
[----:B------:R-:W-:Y:S01]  /*25c0*/  UIADD3 UR5, UPT, UPT, UR5, 0x50, URZ ;  /* 0x0000005005057890 */ /* 0x000fe2000fffe0ff */
[----:B-1----:R-:W-:Y:S01]  /*25d0*/  LEA R0, R11, UR37, 0x3 ;  /* 0x000000250b007c11 */ /* 0x002fe2000f8e18ff */
[----:B------:R-:W-:Y:S01]  /*25e0*/  UIADD3 UR4, UPT, UPT, UR4, 0xe0, URZ ;  /* 0x000000e004047890 */ /* 0x000fe2000fffe0ff */
[----:B------:R-:W-:Y:S01]  /*25f0*/  SHF.L.U32 R5, R10, 0x1f, RZ ;  /* 0x0000001f0a057819 */ /* 0x000fe200000006ff */
[----:B------:R1:W-:Y:S01]  /*2600*/  @!P2 SYNCS.ARRIVE.TRANS64.RED RZ, [R3+URZ], R4 ;  /* 0x0000000403ffa9a7 */ /* 0x0003e200080004ff */
[----:B------:R-:W-:Y:S01]  /*2610*/  UIADD3 UR6, UPT, UPT, UR6, 0x1, URZ ;  /* 0x0000000106067890 */ /* 0x000fe2000fffe0ff */
[----:B------:R-:W-:-:S03]  /*2620*/  VIADD R8, R8, 0x1 ;  /* 0x0000000108087836 */ /* 0x000fc60000000000 */
[----:B------:R-:W-:Y:S02]  /*2630*/  UISETP.NE.AND UP0, UPT, UR6, 0x2, UPT ;  /* 0x000000020600788c */ /* 0x000fe4000bf05270 */
[----:B------:R-:W-:Y:S06]  /*2640*/  UGETNEXTWORKID.BROADCAST [UR4], [UR5] ;  /* 0x00000000040073ca */ /* 0x000fec0008000100 */
[----:B------:R-:W-:Y:S01]  /*2650*/  USEL UR4, URZ, 0x1, UP0 ;  /* 0x00000001ff047887 */ /* 0x000fe20008000000 */
[----:B------:R-:W-:Y:S01]  /*2660*/  ISETP.NE.AND P0, PT, R8, 0x2, PT ;  /* 0x000000020800780c */ /* 0x000fe20003f05270 */
[----:B------:R-:W-:Y:S01]  /*2670*/  USEL UR6, UR6, URZ, UP0 ;  /* 0x000000ff06067287 */ /* 0x000fe20008000000 */
[----:B------:R-:W2:Y:S03]  /*2680*/  SYNCS.PHASECHK.TRANS64.TRYWAIT P1, [R0+URZ+0x50], R5 ;  /* 0x00005005000075a7 */ /* 0x000ea600080211ff */
[----:B------:R-:W-:Y:S01]  /*2690*/  LOP3.LUT R12, R12, UR4, RZ, 0x3c, !PT ;  /* 0x000000040c0c7c12 */ /* 0x000fe2000f8e3cff */
[----:B-12---:R-:W-:Y:S07]  /*26a0*/  @!P1 BRA `(.L_x_42) ;  /* 0x0000004000f49947 */ /* 0x006fee0003800000 */
.L_x_105:
[C---:B------:R-:W-:Y:S01]  /*26b0*/  LEA R4, R11.reuse, UR37, 0x4 ;  /* 0x000000250b047c11 */ /* 0x040fe2000f8e20ff */
[----:B-1----:R-:W-:Y:S01]  /*26c0*/  VIADD R0, R0, 0x60 ;  /* 0x0000006000007836 */ /* 0x002fe20000000000 */
[----:B------:R-:W-:Y:S01]  /*26d0*/  SEL R8, R8, RZ, P0 ;  /* 0x000000ff08087207 */ /* 0x000fe20000000000 */
[----:B------:R-:W-:-:S03]  /*26e0*/  VIADD R11, R11, 0x1 ;  /* 0x000000010b0b7836 */ /* 0x000fc60000000000 */
[----:B------:R-:W1:Y:S01]  /*26f0*/  LDS.128 R4, [R4+0xe0] ;  /* 0x0000e00004047984 */ /* 0x000e620000000c00 */
[----:B------:R-:W-:Y:S02]  /*2700*/  PRMT R0, RZ, 0x654, R0 ;  /* 0x00000654ff007816 */ /* 0x000fe40000000000 */
[C---:B------:R-:W-:Y:S01]  /*2710*/  ISETP.NE.AND P1, PT, R11.reuse, 0x2, PT ;  /* 0x000000020b00780c */ /* 0x040fe20003f25270 */
[----:B------:R-:W-:Y:S01]  /*2720*/  @!PT LDS RZ, [RZ] ;  /* 0x00000000fffff984 */ /* 0x000fe20000000800 */
[----:B------:R-:W-:Y:S01]  /*2730*/  @!PT LDS RZ, [RZ] ;  /* 0x00000000fffff984 */ /* 0x000fe20000000800 */
[----:B------:R-:W-:Y:S01]  /*2740*/  @!PT LDS RZ, [RZ] ;  /* 0x00000000fffff984 */ /* 0x000fe20000000800 */
[----:B------:R-:W-:Y:S01]  /*2750*/  @!PT LDS RZ, [RZ] ;  /* 0x00000000fffff984 */ /* 0x000fe20000000800 */
[----:B------:R2:W-:Y:S06]  /*2760*/  MEMBAR.ALL.CTA ;  /* 0x0000000000007992 */ /* 0x0005ec0000008000 */
[----:B--2---:R-:W2:Y:S01]  /*2770*/  FENCE.VIEW.ASYNC.S ;  /* 0x00000000000073c6 */ /* 0x004ea20000000000 */
[----:B------:R-:W-:Y:S01]  /*2780*/  SEL R11, R11, RZ, P1 ;  /* 0x000000ff0b0b7207 */ /* 0x000fe20000800000 */
[----:B--2---:R2:W-:Y:S01]  /*2790*/  SYNCS.ARRIVE.TRANS64.RED.A1T0 RZ, [R0+URZ], RZ ;  /* 0x000000ff00ff79a7 */ /* 0x0045e200081004ff */
[----:B-1----:R-:W-:-:S02]  /*27a0*/  LOP3.LUT P3, RZ, R6, 0x1, RZ, 0xc0, !PT ;  /* 0x0000000106ff7812 */ /* 0x002fc4000786c0ff */
[----:B------:R-:W-:-:S04]  /*27b0*/  SEL R5, RZ, 0x1, P1 ;  /* 0x00000001ff057807 */ /* 0x000fc80000800000 */
[----:B------:R-:W-:Y:S02]  /*27c0*/  LOP3.LUT R10, R10, R5, RZ, 0x3c, !PT ;  /* 0x000000050a0a7212 */ /* 0x000fe400078e3cff */
[----:B--2---:R-:W-:-:S04]  /*27d0*/  SEL R0, RZ, 0x1, P0 ;  /* 0x00000001ff007807 */ /* 0x004fc80000000000 */
[----:B------:R-:W-:Y:S01]  /*27e0*/  LOP3.LUT R9, R9, R0, RZ, 0x3c, !PT ;  /* 0x0000000009097212 */ /* 0x000fe200078e3cff */
[----:B------:R-:W-:Y:S06]  /*27f0*/  @P3 BRA `(.L_x_43) ;  /* 0xfffffffc002c3947 */ /* 0x000fec000383ffff */
[----:B------:R-:W-:Y:S01]  /*2800*/  ULEA UR5, UR6, UR37, 0x3 ;  /* 0x0000002506057291 */ /* 0x000fe2000f8e18ff */
[----:B------:R-:W-:-:S08]  /*2810*/  SHF.L.U32 R3, R12, 0x1f, RZ ;  /* 0x0000001f0c037819 */ /* 0x000fd000000006ff */
[----:B------:R-:W1:Y:S02]  /*2820*/  SYNCS.PHASECHK.TRANS64 P0, [UR5+0x60], R3 ;  /* 0x00006003ff0075a7 */ /* 0x000e640008001005 */
[----:B-1----:R-:W-:Y:S05]  /*2830*/  @P0 BRA `(.L_x_44) ;  /* 0x0000000000080947 */ /* 0x002fea0003800000 */
[----:B------:R-:W1:Y:S02]  /*2840*/  SYNCS.PHASECHK.TRANS64.TRYWAIT P0, [UR5+0x60], R3 ;  /* 0x00006003ff0075a7 */ /* 0x000e640008001105 */
[----:B-1----:R-:W-:Y:S05]  /*2850*/  @!P0 BRA `(.L_x_45) ;  /* 0x00000040009c8947 */ /* 0x002fea0003800000 */
.L_x_44:
[----:B------:R-:W-:-:S04]  /*2860*/  UIADD3 UR4, UPT, UPT, UR6, 0x1, URZ ;  /* 0x0000000106047890 */ /* 0x000fc8000fffe0ff */
[----:B------:R-:W-:-:S04]  /*2870*/  UISETP.NE.AND UP0, UPT, UR4, 0x2, UPT ;  /* 0x000000020400788c */ /* 0x000fc8000bf05270 */
[----:B------:R-:W-:Y:S02]  /*2880*/  USEL UR7, URZ, 0x1, UP0 ;  /* 0x00000001ff077887 */ /* 0x000fe40008000000 */
[----:B------:R-:W-:-:S04]  /*2890*/  USEL UR4, UR4, URZ, UP0 ;  /* 0x000000ff04047287 */ /* 0x000fc80008000000 */
[----:B------:R-:W-:Y:S01]  /*28a0*/  ULEA UR4, UR4, UR37, 0x3 ;  /* 0x0000002504047291 */ /* 0x000fe2000f8e18ff */
[----:B-1----:R-:W-:-:S04]  /*28b0*/  LOP3.LUT R3, R12, UR7, RZ, 0x3c, !PT ;  /* 0x000000070c037c12 */ /* 0x002fc8000f8e3cff */
[----:B------:R-:W-:-:S04]  /*28c0*/  SHF.L.U32 R0, R3, 0x1f, RZ ;  /* 0x0000001f03007819 */ /* 0x000fc800000006ff */
[----:B------:R-:W1:Y:S02]  /*28d0*/  SYNCS.PHASECHK.TRANS64 P0, [UR4+0x60], R0 ;  /* 0x00006000ff0075a7 */ /* 0x000e640008001004 */
[----:B-1----:R-:W-:Y:S05]  /*28e0*/  @P0 EXIT ;  /* 0x000000000000094d */ /* 0x002fea0003800000 */
[----:B------:R-:W-:Y:S02]  /*28f0*/  SHF.L.U32 R3, R3, 0x1f, RZ ;  /* 0x0000001f03037819 */ /* 0x000fe400000006ff */
[----:B------:R-:W-:-:S07]  /*2900*/  MOV R0, UR4 ;  /* 0x0000000400007c02 */ /* 0x000fce0008000f00 */
.L_x_46:
[----:B-1----:R1:W2:Y:S02]  /*2910*/  SYNCS.PHASECHK.TRANS64.TRYWAIT P0, [R0+URZ+0x60], R3 ;  /* 0x00006003000075a7 */ /* 0x0022a400080011ff */
[----:B--2---:R-:W-:Y:S05]  /*2920*/  @!P0 NANOSLEEP.SYNCS 0x989680 ;  /* 0x009896800000895d */ /* 0x004fea0003900000 */
[----:B------:R-:W2:Y:S02]  /*2930*/  @!P0 SYNCS.PHASECHK.TRANS64 P0, [R0+URZ+0x60], R3 ;  /* 0x00006003000085a7 */ /* 0x000ea400080010ff */
[----:B--2---:R-:W-:Y:S05]  /*2940*/  @P0 EXIT ;  /* 0x000000000000094d */ /* 0x004fea0003800000 */
[----:B------:R-:W-:Y:S05]  /*2950*/  BRA `(.L_x_46) ;  /* 0xfffffffc00ec7947 */ /* 0x000fea000383ffff */
.L_x_39:
[----:B------:R-:W-:-:S09]  /*2960*/  UISETP.NE.AND UP1, UPT, UR8, URZ, UPT ;  /* 0x000000ff0800728c */ /* 0x000fd2000bf25270 */
[----:B------:R-:W-:Y:S05]  /*2970*/  BRA.U UP1, `(.L_x_47) ;  /* 0x0000000d017c7547 */ /* 0x000fea000b800000 */
[----:B------:R-:W-:Y:S01]  /*2980*/  UMOV UR4, 0x40 ;  /* 0x0000004000047882 */ /* 0x000fe20000000000 */
[----:B------:R-:W-:Y:S01]  /*2990*/  NOP ;  /* 0x0000000000007918 */ /* 0x000fe20000000000 */
[----:B------:R-:W-:Y:S01]  /*29a0*/  ULEA UR4, UR37, UR4, 0x18 ;  /* 0x0000000425047291 */ /* 0x000fe2000f8ec0ff */
[----:B------:R-:W-:Y:S02]  /*29b0*/  UMOV UR5, 0x400 ;  /* 0x0000040000057882 */ /* 0x000fe40000000000 */
[----:B------:R-:W-:-:S06]  /*29c0*/  ULEA UR37, UR37, UR5, 0x18 ;  /* 0x0000000525257291 */ /* 0x000fcc000f8ec0ff */
[----:B------:R-:W1:Y:S02]  /*29d0*/  LDS.U8 R0, [UR4+0x1c] ;  /* 0x00001c04ff007984 */ /* 0x000e640008000000 */
[----:B-1----:R-:W-:-:S13]  /*29e0*/  ISETP.NE.AND P0, PT, R0, RZ, PT ;  /* 0x000000ff0000720c */ /* 0x002fda0003f05270 */
[----:B------:R-:W-:Y:S05]  /*29f0*/  @P0 BRA `(.L_x_48) ;  /* 0x0000000000580947 */ /* 0x000fea0003800000 */
[----:B------:R-:W-:-:S13]  /*2a00*/  ELECT P0, URZ, PT ;  /* 0x0000000000ff782f */ /* 0x000fda0003800000 */
[----:B------:R-:W-:Y:S05]  /*2a10*/  @!P0 BRA `(.L_x_49) ;  /* 0x0000000000608947 */ /* 0x000fea0003800000 */
[----:B------:R-:W-:Y:S01]  /*2a20*/  UMOV UR5, 0x10 ;  /* 0x0000001000057882 */ /* 0x000fe20000000000 */
[----:B------:R-:W-:Y:S01]  /*2a30*/  HFMA2 R0, -RZ, RZ, 0, 5.9604644775390625e-08 ;  /* 0x00000001ff007431 */ /* 0x000fe200000001ff */
[----:B------:R-:W-:-:S03]  /*2a40*/  MOV R2, 0xffff ;  /* 0x0000ffff00027802 */ /* 0x000fc60000000f00 */
[----:B------:R-:W-:Y:S04]  /*2a50*/  DEPBAR.LE SB1, 0x36 ;  /* 0x00009d800000791a */ /* 0x000fe80000000000 */
[----:B------:R-:W1:Y:S02]  /*2a60*/  UTCATOMSWS.FIND_AND_SET.ALIGN UP0, UR5, UR5 ;  /* 0x00000005000575e3 */ /* 0x000e640008000800 */
[----:B-1----:R-:W-:Y:S01]  /*2a70*/  MOV R3, UR5 ;  /* 0x0000000500037c02 */ /* 0x002fe20008000f00 */
[----:B------:R-:W-:Y:S06]  /*2a80*/  BRA.U UP0, `(.L_x_50) ;  /* 0x0000000100187547 */ /* 0x000fec000b800000 */
.L_x_51:
[----:B------:R-:W-:Y:S05]  /*2a90*/  NANOSLEEP 0x64 ;  /* 0x000000640000795d */ /* 0x000fea0003800000 */
[----:B------:R-:W-:-:S05]  /*2aa0*/  UMOV UR5, 0x10 ;  /* 0x0000001000057882 */ /* 0x000fca0000000000 */
[----:B------:R-:W-:Y:S04]  /*2ab0*/  DEPBAR.LE SB1, 0x36 ;  /* 0x00009d800000791a */ /* 0x000fe80000000000 */
[----:B------:R-:W1:Y:S02]  /*2ac0*/  UTCATOMSWS.FIND_AND_SET.ALIGN UP0, UR5, UR5 ;  /* 0x00000005000575e3 */ /* 0x000e640008000800 */
[----:B-1----:R-:W-:Y:S01]  /*2ad0*/  MOV R3, UR5 ;  /* 0x0000000500037c02 */ /* 0x002fe20008000f00 */
[----:B------:R-:W-:Y:S05]  /*2ae0*/  BRA.U !UP0, `(.L_x_51) ;  /* 0xfffffffd08e87547 */ /* 0x000fea000b83ffff */
.L_x_50:
[-C--:B------:R-:W-:Y:S02]  /*2af0*/  SHF.L.U32 R2, R2, R3.reuse, RZ ;  /* 0x0000000302027219 */ /* 0x080fe400000006ff */
[----:B------:R-:W-:Y:S01]  /*2b00*/  SHF.L.U32 R0, R0, R3, RZ ;  /* 0x0000000300007219 */ /* 0x000fe200000006ff */
[----:B------:R-:W-:Y:S02]  /*2b10*/  IMAD.SHL.U32 R3, R3, 0x20, RZ ;  /* 0x0000002003037824 */ /* 0x000fe400078e00ff */
[----:B------:R1:W-:Y:S04]  /*2b20*/  ATOMS.OR RZ, [UR4+0x14], R2 ;  /* 0x00001402ffff798c */ /* 0x0003e8000b000004 */
[----:B------:R1:W-:Y:S04]  /*2b30*/  ATOMS.OR RZ, [UR4+0x18], R0 ;  /* 0x00001800ffff798c */ /* 0x0003e8000b000004 */
[----:B------:R1:W-:Y:S01]  /*2b40*/  STS [UR37+0x100], R3 ;  /* 0x00010003ff007988 */ /* 0x0003e20008000825 */
[----:B------:R-:W-:Y:S05]  /*2b50*/  BRA `(.L_x_49) ;  /* 0x0000000000107947 */ /* 0x000fea0003800000 */
.L_x_48:
[----:B------:R-:W-:Y:S02]  /*2b60*/  MOV R0, 0xffffffff ;  /* 0xffffffff00007802 */ /* 0x000fe40000000f00 */
[----:B------:R-:W-:-:S03]  /*2b70*/  MOV R2, 0x2ba0 ;  /* 0x00002ba000027802 */ /* 0x000fc60000000f00 */
[----:B------:R1:W-:Y:S04]  /*2b80*/  STS [UR37+0x100], R0 ;  /* 0x00010000ff007988 */ /* 0x0003e80008000825 */
[----:B-1-3-5:R-:W-:Y:S05]  /*2b90*/  CALL.REL.NOINC `($__internal_1_$__cuda_sm10x_tcgen05_guardrail_trap_phase_invalid_during_alloc) ;  /* 0x0000004400187944 */ /* 0x02afea0003c00000 */
.L_x_49:
[----:B------:R-:W-:Y:S05]  /*2ba0*/  WARPSYNC.ALL ;  /* 0x0000000000007948 */ /* 0x000fea0003800000 */
[----:B------:R-:W2:Y:S01]  /*2bb0*/  S2UR UR6, SR_CgaCtaId ;  /* 0x00000000000679c3 */ /* 0x000ea20000008800 */
[----:B------:R-:W-:Y:S01]  /*2bc0*/  UMOV UR4, 0x400 ;  /* 0x0000040000047882 */ /* 0x000fe20000000000 */
[----:B------:R-:W-:-:S06]  /*2bd0*/  NOP ;  /* 0x0000000000007918 */ /* 0x000fcc0000000000 */
[----:B------:R-:W-:Y:S06]  /*2be0*/  BAR.ARV 0x6, 0xa0 ;  /* 0x0182800000007b1d */ /* 0x000fec0000002000 */
[----:B------:R-:W4:Y:S01]  /*2bf0*/  LDCU UR7, c[0x0][0x38c] ;  /* 0x00007180ff0777ac */ /* 0x000f220008000800 */
[----:B------:R-:W-:Y:S01]  /*2c00*/  IMAD.MOV.U32 R11, RZ, RZ, 0x1 ;  /* 0x00000001ff0b7424 */ /* 0x000fe200078e00ff */
[----:B------:R-:W-:Y:S01]  /*2c10*/  CS2R R8, SRZ ;  /* 0x0000000000087805 */ /* 0x000fe2000001ff00 */
[----:B------:R-:W-:Y:S01]  /*2c20*/  IMAD.MOV.U32 R10, RZ, RZ, RZ ;  /* 0x000000ffff0a7224 */ /* 0x000fe200078e00ff */
[----:B------:R-:W-:Y:S01]  /*2c30*/  UMOV UR18, URZ ;  /* 0x000000ff00127c82 */ /* 0x000fe20008000000 */
[----:B------:R-:W-:Y:S01]  /*2c40*/  UMOV UR17, URZ ;  /* 0x000000ff00117c82 */ /* 0x000fe20008000000 */
[----:B------:R-:W-:Y:S01]  /*2c50*/  UMOV UR22, 0x0 ;  /* 0x0000000000167882 */ /* 0x000fe20000000000 */
[----:B------:R-:W-:Y:S01]  /*2c60*/  UMOV UR23, 0x8100490 ;  /* 0x0810049000177882 */ /* 0x000fe20000000000 */
[----:B------:R-:W-:Y:S01]  /*2c70*/  UMOV UR20, 0x0 ;  /* 0x0000000000147882 */ /* 0x000fe20000000000 */
[----:B------:R-:W-:Y:S01]  /*2c80*/  UMOV UR21, 0x8100490 ;  /* 0x0810049000157882 */ /* 0x000fe20000000000 */
[----:B--2---:R-:W-:Y:S01]  /*2c90*/  ULEA UR6, UR6, UR4, 0x18 ;  /* 0x0000000406067291 */ /* 0x004fe2000f8ec0ff */
[----:B------:R-:W2:Y:S03]  /*2ca0*/  LDCU UR4, c[0x0][0x38c] ;  /* 0x00007180ff0477ac */ /* 0x000ea60008000800 */
[----:B------:R-:W-:-:S02]  /*2cb0*/  UIADD3 UR11, UPT, UPT, UR6, 0x4400, URZ ;  /* 0x00004400060b7890 */ /* 0x000fc4000fffe0ff */
[----:B----4-:R-:W-:-:S03]  /*2cc0*/  UIADD3 UR7, UPT, UPT, UR7, 0x3f, URZ ;  /* 0x0000003f07077890 */ /* 0x010fc6000fffe0ff */
[----:B-1----:R-:W1:Y:S01]  /*2cd0*/  LDS R0, [UR6+0x100] ;  /* 0x00010006ff007984 */ /* 0x002e620008000800 */
[----:B------:R-:W-:Y:S02]  /*2ce0*/  UIADD3 UR12, UPT, UPT, UR6, 0xa400, URZ ;  /* 0x0000a400060c7890 */ /* 0x000fe4000fffe0ff */
[----:B------:R-:W-:Y:S02]  /*2cf0*/  USHF.R.S32.HI UR5, URZ, 0x1f, UR7 ;  /* 0x0000001fff057899 */ /* 0x000fe40008011407 */
[----:B------:R-:W-:Y:S02]  /*2d00*/  USHF.R.U32.HI UR11, URZ, 0x4, UR11 ;  /* 0x00000004ff0b7899 */ /* 0x000fe4000801160b */
[----:B------:R-:W-:Y:S02]  /*2d10*/  ULEA.HI UR5, UR5, UR7, URZ, 0x6 ;  /* 0x0000000705057291 */ /* 0x000fe4000f8f30ff */
[----:B------:R-:W-:Y:S02]  /*2d20*/  USHF.R.U32.HI UR12, URZ, 0x4, UR12 ;  /* 0x00000004ff0c7899 */ /* 0x000fe4000801160c */
[----:B------:R-:W-:-:S02]  /*2d30*/  USHF.R.S32.HI UR5, URZ, 0x6, UR5 ;  /* 0x00000006ff057899 */ /* 0x000fc40008011405 */
[----:B------:R-:W-:Y:S02]  /*2d40*/  ULOP3.LUT UR11, UR11, 0x3fff, URZ, 0xc0, !UPT ;  /* 0x00003fff0b0b7892 */ /* 0x000fe4000f8ec0ff */
[----:B------:R-:W-:Y:S02]  /*2d50*/  UISETP.LT.AND UP0, UPT, UR5, 0x1, UPT ;  /* 0x000000010500788c */ /* 0x000fe4000bf01270 */
[----:B------:R-:W-:Y:S02]  /*2d60*/  ULOP3.LUT UR12, UR12, 0x3fff, URZ, 0xc0, !UPT ;  /* 0x00003fff0c0c7892 */ /* 0x000fe4000f8ec0ff */
[----:B------:R-:W-:Y:S02]  /*2d70*/  USEL UR10, UR5, 0x1, !UP0 ;  /* 0x00000001050a7887 */ /* 0x000fe4000c000000 */
[----:B------:R-:W-:Y:S02]  /*2d80*/  ULOP3.LUT UR11, UR11, 0x10000, URZ, 0xfc, !UPT ;  /* 0x000100000b0b7892 */ /* 0x000fe4000f8efcff */
[----:B------:R-:W-:-:S02]  /*2d90*/  ULOP3.LUT UR12, UR12, 0x10000, URZ, 0xfc, !UPT ;  /* 0x000100000c0c7892 */ /* 0x000fc4000f8efcff */
[----:B------:R-:W-:Y:S02]  /*2da0*/  UIADD3 UR10, UPT, UPT, -UR10, URZ, URZ ;  /* 0x000000ff0a0a7290 */ /* 0x000fe4000fffe1ff */
[----:B--2---:R-:W-:Y:S01]  /*2db0*/  UISETP.GE.AND UP3, UPT, UR4, 0x1, UPT ;  /* 0x000000010400788c */ /* 0x004fe2000bf66270 */
[----:B-1----:R-:W-:-:S15]  /*2dc0*/  R2UR UR19, R0 ;  /* 0x00000000001372ca */ /* 0x002fde00000e0000 */
.L_x_58:
[----:B------:R-:W-:Y:S02]  /*2dd0*/  LEA R0, R10, UR6, 0x3 ;  /* 0x000000060a007c11 */ /* 0x000fe4000f8e18ff */
[----:B------:R-:W-:Y:S02]  /*2de0*/  SHF.L.U32 R5, R9, 0x1f, RZ ;  /* 0x0000001f09057819 */ /* 0x000fe400000006ff */
[----:B------:R-:W-:Y:S01]  /*2df0*/  PLOP3.LUT P0, PT, PT, PT, UP3, 0x80, 0x8 ;  /* 0x000000000008781c */ /* 0x000fe20003f0f038 */
[----:B------:R-:W-:Y:S01]  /*2e00*/  VIADD R3, R0, 0x60 ;  /* 0x0000006000037836 */ /* 0x000fe20000000000 */
[----:B-1----:R-:W1:Y:S02]  /*2e10*/  SYNCS.PHASECHK.TRANS64.TRYWAIT P1, [R0+URZ+0x50], R5 ;  /* 0x00005005000075a7 */ /* 0x002e6400080211ff */
[----:B-1--4-:R-:W-:Y:S09]  /*2e20*/  @!P1 BRA `(.L_x_52) ;  /* 0x0000003c00409947 */ /* 0x012ff20003800000 */
.L_x_107:
[----:B------:R-:W-:Y:S01]  /*2e30*/  LEA R4, R10, UR6, 0x4 ;  /* 0x000000060a047c11 */ /* 0x000fe2000f8e20ff */
[----:B------:R-:W-:Y:S01]  /*2e40*/  @UP3 ULEA UR4, UR17, UR6, 0x3 ;  /* 0x0000000611043291 */ /* 0x000fe2000f8e18ff */
[----:B------:R-:W-:Y:S01]  /*2e50*/  PLOP3.LUT P2, PT, PT, PT, PT, 0x80, 0x8 ;  /* 0x000000000008781c */ /* 0x000fe20003f4f070 */
[----:B------:R-:W-:Y:S01]  /*2e60*/  ULEA UR8, UR18, UR6, 0x3 ;  /* 0x0000000612087291 */ /* 0x000fe2000f8e18ff */
[----:B------:R-:W-:Y:S01]  /*2e70*/  PRMT R3, RZ, 0x654, R3 ;  /* 0x00000654ff037816 */ /* 0x000fe20000000003 */
[----:B------:R-:W-:Y:S01]  /*2e80*/  ULEA UR9, UR18, UR19, 0x6 ;  /* 0x0000001312097291 */ /* 0x000fe2000f8e30ff */
[----:B-1----:R-:W1:Y:S01]  /*2e90*/  LDS.128 R4, [R4+0xe0] ;  /* 0x0000e00004047984 */ /* 0x002e620000000c00 */
[----:B------:R-:W-:Y:S02]  /*2ea0*/  @P0 SHF.L.U32 R2, R8, 0x1f, RZ ;  /* 0x0000001f08020819 */ /* 0x000fe400000006ff */
[----:B------:R-:W-:Y:S01]  /*2eb0*/  SHF.L.U32 R0, R11, 0x1f, RZ ;  /* 0x0000001f0b007819 */ /* 0x000fe200000006ff */
[----:B------:R-:W-:Y:S01]  /*2ec0*/  @!PT LDS RZ, [RZ] ;  /* 0x00000000fffff984 */ /* 0x000fe20000000800 */
[----:B------:R-:W-:Y:S01]  /*2ed0*/  @!PT LDS RZ, [RZ] ;  /* 0x00000000fffff984 */ /* 0x000fe20000000800 */
[----:B------:R-:W-:Y:S01]  /*2ee0*/  @!PT LDS RZ, [RZ] ;  /* 0x00000000fffff984 */ /* 0x000fe20000000800 */
[----:B------:R-:W-:Y:S01]  /*2ef0*/  @!PT LDS RZ, [RZ] ;  /* 0x00000000fffff984 */ /* 0x000fe20000000800 */
[----:B------:R2:W-:Y:S06]  /*2f00*/  MEMBAR.ALL.CTA ;  /* 0x0000000000007992 */ /* 0x0005ec0000008000 */
[----:B--2---:R-:W2:Y:S02]  /*2f10*/  FENCE.VIEW.ASYNC.S ;  /* 0x00000000000073c6 */ /* 0x004ea40000000000 */
[----:B--2---:R2:W-:Y:S01]  /*2f20*/  SYNCS.ARRIVE.TRANS64.RED.A1T0 RZ, [R3+URZ], RZ ;  /* 0x000000ff03ff79a7 */ /* 0x0045e200081004ff */
[----:B------:R2:W4:Y:S01]  /*2f30*/  @P0 SYNCS.PHASECHK.TRANS64.TRYWAIT P2, [UR4], R2 ;  /* 0x00000002ff0005a7 */ /* 0x0005220008041104 */
[----:B-1----:R-:W-:Y:S01]  /*2f40*/  LOP3.LUT P1, RZ, R6, 0x1, RZ, 0xc0, !PT ;  /* 0x0000000106ff7812 */ /* 0x002fe2000782c0ff */
[----:B------:R-:W1:Y:S02]  /*2f50*/  SYNCS.PHASECHK.TRANS64.TRYWAIT P0, [UR8+0x90], R0 ;  /* 0x00009000ff0075a7 */ /* 0x000e640008001108 */
[----:B-12-4-:R-:W-:Y:S10]  /*2f60*/  @!P0 BRA `(.L_x_53) ;  /* 0x0000003c00048947 */ /* 0x016ff40003800000 */
.L_x_109:
[----:B------:R-:W-:Y:S01]  /*2f70*/  IADD3 R10, PT, PT, R10, 0x1, RZ ;  /* 0x000000010a0a7810 */ /* 0x000fe20007ffe0ff */
[----:B------:R-:W-:Y:S06]  /*2f80*/  BRA.U !UP3, `(.L_x_54) ;  /* 0x000000010b987547 */ /* 0x000fec000b800000 */
[----:B------:R-:W-:Y:S01]  /*2f90*/  UPLOP3.LUT UP4, UPT, UPT, UPT, UPT, 0x40, 0x4 ;  /* 0x000000000004789c */ /* 0x000fe20003f8e870 */
[----:B------:R-:W-:Y:S01]  /*2fa0*/  UMOV UR16, UR10 ;  /* 0x0000000a00107c82 */ /* 0x000fe20008000000 */
[----:B------:R-:W-:Y:S01]  /*2fb0*/  UMOV UR15, UR5 ;  /* 0x00000005000f7c82 */ /* 0x000fe20008000000 */
[----:B------:R-:W-:-:S08]  /*2fc0*/  UMOV UR14, UR17 ;  /* 0x00000011000e7c82 */ /* 0x000fd00008000000 */
.L_x_57:
[----:B------:R-:W-:Y:S02]  /*2fd0*/  UIADD3 UR16, UPT, UPT, UR16, 0x1, URZ ;  /* 0x0000000110107890 */ /* 0x000fe4000fffe0ff */
[----:B--2---:R-:W-:Y:S02]  /*2fe0*/  ULEA UR7, UR14, UR6, 0x3 ;  /* 0x000000060e077291 */ /* 0x004fe4000f8e18ff */
[----:B------:R-:W-:Y:S01]  /*2ff0*/  UISETP.NE.AND UP0, UPT, UR16, URZ, UPT ;  /* 0x000000ff1000728c */ /* 0x000fe2000bf05270 */
[----:B----4-:R-:W-:Y:S10]  /*3000*/  @P2 BRA `(.L_x_55) ;  /* 0x00000000000c2947 */ /* 0x010ff40003800000 */
[----:B-1----:R-:W-:Y:S04]  /*3010*/  SHF.L.U32 R3, R8, 0x1f, RZ ;  /* 0x0000001f08037819 */ /* 0x002fe800000006ff */
[----:B------:R-:W1:Y:S02]  /*3020*/  SYNCS.PHASECHK.TRANS64.TRYWAIT P0, [UR7], R3 ;  /* 0x00000003ff0075a7 */ /* 0x000e640008001107 */
[----:B-1----:R-:W-:Y:S05]  /*3030*/  @!P0 BRA `(.L_x_56) ;  /* 0x0000003800e88947 */ /* 0x002fea0003800000 */
.L_x_55:
[----:B------:R-:W-:Y:S01]  /*3040*/  UISETP.NE.AND UP1, UPT, UR15, 0x1, UPT ;  /* 0x000000010f00788c */ /* 0x000fe2000bf25270 */
[----:B------:R-:W-:Y:S01]  /*3050*/  PLOP3.LUT P2, PT, PT, PT, PT, 0x80, 0x8 ;  /* 0x000000000008781c */ /* 0x000fe20003f4f070 */
[----:B------:R-:W-:Y:S02]  /*3060*/  UIADD3 UR17, UPT, UPT, UR14, 0x1, URZ ;  /* 0x000000010e117890 */ /* 0x000fe4000fffe0ff */
[----:B------:R-:W-:Y:S02]  /*3070*/  ULEA UR24, UR14, UR12, 0x8 ;  /* 0x0000000c0e187291 */ /* 0x000fe4000f8e40ff */
[----:B------:R-:W-:Y:S01]  /*3080*/  UISETP.NE.AND UP2, UPT, UR17, 0x3, UPT ;  /* 0x000000031100788c */ /* 0x000fe2000bf45270 */
[----:B------:R-:W-:Y:S01]  /*3090*/  PLOP3.LUT P0, PT, PT, PT, UP1, 0x80, 0x8 ;  /* 0x000000000008781c */ /* 0x000fe20003f0f018 */
[----:B------:R-:W-:Y:S02]  /*30a0*/  ULEA UR26, UR14, UR11, 0x9 ;  /* 0x0000000b0e1a7291 */ /* 0x000fe4000f8e48ff */
[----:B------:R-:W-:Y:S02]  /*30b0*/  USEL UR13, URZ, 0x1, UP2 ;  /* 0x00000001ff0d7887 */ /* 0x000fe40009000000 */
[----:B------:R-:W-:Y:S02]  /*30c0*/  USEL UR17, UR17, URZ, UP2 ;  /* 0x000000ff11117287 */ /* 0x000fe40009000000 */
[----:B------:R-:W-:Y:S02]  /*30d0*/  UIADD3 UR30, UPT, UPT, UR24, 0x2, URZ ;  /* 0x00000002181e7890 */ /* 0x000fe4000fffe0ff */
[----:B------:R-:W-:Y:S01]  /*30e0*/  @UP1 ULEA UR4, UR17, UR6, 0x3 ;  /* 0x0000000611041291 */ /* 0x000fe2000f8e18ff */
[----:B------:R-:W-:Y:S01]  /*30f0*/  LOP3.LUT R8, R8, UR13, RZ, 0x3c, !PT ;  /* 0x0000000d08087c12 */ /* 0x000fe2000f8e3cff */
[----:B------:R-:W-:Y:S02]  /*3100*/  UIADD3 UR28, UPT, UPT, UR26, 0x2, URZ ;  /* 0x000000021a1c7890 */ /* 0x000fe4000fffe0ff */
[----:B------:R-:W-:Y:S01]  /*3110*/  UIADD3 UR7, UPT, UPT, UR7, 0x18, URZ ;  /* 0x0000001807077890 */ /* 0x000fe2000fffe0ff */
[----:B-1----:R-:W-:Y:S01]  /*3120*/  @P0 SHF.L.U32 R0, R8, 0x1f, RZ ;  /* 0x0000001f08000819 */ /* 0x002fe200000006ff */
[----:B------:R-:W-:Y:S01]  /*3130*/  UMOV UR25, 0x80004020 ;  /* 0x8000402000197882 */ /* 0x000fe20000000000 */
[----:B------:R-:W-:Y:S01]  /*3140*/  UMOV UR27, 0x80004020 ;  /* 0x80004020001b7882 */ /* 0x000fe20000000000 */
[----:B------:R-:W-:Y:S01]  /*3150*/  UMOV UR31, 0x80004020 ;  /* 0x80004020001f7882 */ /* 0x000fe20000000000 */
[----:B------:R2:W4:Y:S01]  /*3160*/  @P0 SYNCS.PHASECHK.TRANS64.TRYWAIT P2, [UR4], R0 ;  /* 0x00000000ff0005a7 */ /* 0x0005220008041104 */
[----:B------:R-:W-:Y:S01]  /*3170*/  UIADD3 UR15, UPT, UPT, UR15, -0x1, URZ ;  /* 0xffffffff0f0f7890 */ /* 0x000fe2000fffe0ff */
[----:B------:R2:W-:Y:S01]  /*3180*/  UTCQMMA gdesc[UR26], gdesc[UR24], tmem[UR9], tmem[UR22], idesc[UR23], UP4 ;  /* 0x00ff16181a0075ea */ /* 0x0005e2000a000309 */
[----:B------:R-:W-:Y:S01]  /*3190*/  UPLOP3.LUT UP4, UPT, UPT, UPT, UPT, 0x80, 0x8 ;  /* 0x000000000008789c */ /* 0x000fe20003f8f070 */
[----:B------:R-:W-:Y:S01]  /*31a0*/  UMOV UR29, 0x80004020 ;  /* 0x80004020001d7882 */ /* 0x000fe20000000000 */
[----:B------:R-:W-:Y:S01]  /*31b0*/  UMOV UR14, UR17 ;  /* 0x00000011000e7c82 */ /* 0x000fe20008000000 */
[----:B------:R2:W-:Y:S01]  /*31c0*/  UTCQMMA gdesc[UR28], gdesc[UR30], tmem[UR9], tmem[UR20], idesc[UR21], UPT ;  /* 0x00ff141e1c0075ea */ /* 0x0005e2000b800309 */
[----:B------:R2:W-:Y:S01]  /*31d0*/  UTCBAR [UR7], URZ ;  /* 0x000000ff070073e9 */ /* 0x0005e200080000ff */
[----:B------:R-:W-:Y:S06]  /*31e0*/  BRA.U UP0, `(.L_x_57) ;  /* 0xfffffffd00787547 */ /* 0x000fec000b83ffff */
.L_x_54:
[----:B------:R-:W-:Y:S01]  /*31f0*/  UIADD3 UR18, UPT, UPT, UR18, 0x1, URZ ;  /* 0x0000000112127890 */ /* 0x000fe2000fffe0ff */
[C---:B------:R-:W-:Y:S01]  /*3200*/  ISETP.NE.AND P0, PT, R10.reuse, 0x2, PT ;  /* 0x000000020a00780c */ /* 0x040fe20003f05270 */
[----:B------:R-:W-:Y:S02]  /*3210*/  UIADD3 UR8, UPT, UPT, UR8, 0x70, URZ ;  /* 0x0000007008087890 */ /* 0x000fe4000fffe0ff */
[----:B------:R-:W-:Y:S01]  /*3220*/  UISETP.NE.AND UP0, UPT, UR18, 0x4, UPT ;  /* 0x000000041200788c */ /* 0x000fe2000bf05270 */
[----:B-12---:R-:W-:Y:S02]  /*3230*/  SEL R0, RZ, 0x1, P0 ;  /* 0x00000001ff007807 */ /* 0x006fe40000000000 */
[----:B------:R-:W-:Y:S01]  /*3240*/  SEL R10, R10, RZ, P0 ;  /* 0x000000ff0a0a7207 */ /* 0x000fe20000000000 */
[----:B------:R-:W-:Y:S01]  /*3250*/  USEL UR4, URZ, 0x1, UP0 ;  /* 0x00000001ff047887 */ /* 0x000fe20008000000 */
[----:B------:R-:W-:Y:S01]  /*3260*/  LOP3.LUT R9, R9, R0, RZ, 0x3c, !PT ;  /* 0x0000000009097212 */ /* 0x000fe200078e3cff */
[----:B------:R-:W-:Y:S01]  /*3270*/  USEL UR18, UR18, URZ, UP0 ;  /* 0x000000ff12127287 */ /* 0x000fe20008000000 */
[----:B------:R1:W-:Y:S03]  /*3280*/  UTCBAR [UR8], URZ ;  /* 0x000000ff080073e9 */ /* 0x0003e600080000ff */
[----:B------:R-:W-:Y:S01]  /*3290*/  LOP3.LUT R11, R11, UR4, RZ, 0x3c, !PT ;  /* 0x000000040b0b7c12 */ /* 0x000fe2000f8e3cff */
[----:B------:R-:W-:Y:S07]  /*32a0*/  @P1 BRA `(.L_x_58) ;  /* 0xfffffff800c81947 */ /* 0x000fee000383ffff */
[----:B------:R-:W2:Y:S01]  /*32b0*/  S2UR UR4, SR_CgaCtaId ;  /* 0x00000000000479c3 */ /* 0x000ea20000008800 */
[----:B------:R-:W-:Y:S01]  /*32c0*/  ELECT P0, URZ, PT ;  /* 0x0000000000ff782f */ /* 0x000fe20003800000 */
[----:B------:R-:W-:Y:S01]  /*32d0*/  IMAD.MOV.U32 R0, RZ, RZ, 0x1 ;  /* 0x00000001ff007424 */ /* 0x000fe200078e00ff */
[----:B------:R-:W-:Y:S01]  /*32e0*/  UIADD3 UR6, UPT, UPT, UR6, 0x90, URZ ;  /* 0x0000009006067890 */ /* 0x000fe2000fffe0ff */
[----:B------:R-:W-:Y:S01]  /*32f0*/  SHF.L.U32 R3, R11, 0x1f, RZ ;  /* 0x0000001f0b037819 */ /* 0x000fe200000006ff */
[----:B------:R-:W-:-:S03]  /*3300*/  UMOV UR5, 0x40 ;  /* 0x0000004000057882 */ /* 0x000fc60000000000 */
[----:B------:R-:W-:Y:S01]  /*3310*/  UVIRTCOUNT.DEALLOC.SMPOOL 0x80 ;  /* 0x000000800000784c */ /* 0x000fe20000000000 */
[----:B--2---:R-:W-:Y:S02]  /*3320*/  ULEA UR4, UR4, UR5, 0x18 ;  /* 0x0000000504047291 */ /* 0x004fe4000f8ec0ff */
[----:B------:R-:W-:-:S07]  /*3330*/  ULEA UR5, UR18, UR6, 0x3 ;  /* 0x0000000612057291 */ /* 0x000fce000f8e18ff */
[----:B------:R2:W-:Y:S02]  /*3340*/  @P0 STS.U8 [UR4+0x1c], R0 ;  /* 0x00001c00ff000988 */ /* 0x0005e40008000004 */
[----:B------:R-:W3:Y:S02]  /*3350*/  SYNCS.PHASECHK.TRANS64.TRYWAIT P0, [UR5], R3 ;  /* 0x00000003ff0075a7 */ /* 0x000ee40008001105 */
[----:B--23--:R-:W-:Y:S05]  /*3360*/  @!P0 BRA `(.L_x_59) ;  /* 0x0000003800348947 */ /* 0x00cfea0003800000 */
.L_x_112:
[----:B------:R-:W-:-:S04]  /*3370*/  UIADD3 UR7, UPT, UPT, UR18, 0x1, URZ ;  /* 0x0000000112077890 */ /* 0x000fc8000fffe0ff */
[----:B------:R-:W-:-:S04]  /*3380*/  UISETP.NE.AND UP0, UPT, UR7, 0x4, UPT ;  /* 0x000000040700788c */ /* 0x000fc8000bf05270 */
[----:B-1----:R-:W-:Y:S02]  /*3390*/  USEL UR8, URZ, 0x1, UP0 ;  /* 0x00000001ff087887 */ /* 0x002fe40008000000 */
[----:B------:R-:W-:-:S04]  /*33a0*/  USEL UR7, UR7, URZ, UP0 ;  /* 0x000000ff07077287 */ /* 0x000fc80008000000 */
[----:B------:R-:W-:Y:S01]  /*33b0*/  ULEA UR5, UR7, UR6, 0x3 ;  /* 0x0000000607057291 */ /* 0x000fe2000f8e18ff */
[----:B------:R-:W-:-:S04]  /*33c0*/  LOP3.LUT R2, R11, UR8, RZ, 0x3c, !PT ;  /* 0x000000080b027c12 */ /* 0x000fc8000f8e3cff */
[----:B--2---:R-:W-:-:S04]  /*33d0*/  SHF.L.U32 R3, R2, 0x1f, RZ ;  /* 0x0000001f02037819 */ /* 0x004fc800000006ff */
[----:B------:R-:W1:Y:S02]  /*33e0*/  SYNCS.PHASECHK.TRANS64.TRYWAIT P0, [UR5], R3 ;  /* 0x00000003ff0075a7 */ /* 0x000e640008001105 */
[----:B-1----:R-:W-:Y:S05]  /*33f0*/  @!P0 BRA `(.L_x_60) ;  /* 0x0000003800288947 */ /* 0x002fea0003800000 */
.L_x_114:
        /* <DEDUP_REMOVED lines=9> */
.L_x_116:
[----:B------:R-:W-:-:S04]  /*3490*/  UIADD3 UR7, UPT, UPT, UR7, 0x1, URZ ;  /* 0x0000000107077890 */ /* 0x000fc8000fffe0ff */
[----:B------:R-:W-:-:S04]  /*34a0*/  UISETP.NE.AND UP0, UPT, UR7, 0x4, UPT ;  /* 0x000000040700788c */ /* 0x000fc8000bf05270 */
[----:B------:R-:W-:Y:S02]  /*34b0*/  USEL UR5, URZ, 0x1, UP0 ;  /* 0x00000001ff057887 */ /* 0x000fe40008000000 */
[----:B------:R-:W-:-:S04]  /*34c0*/  USEL UR7, UR7, URZ, UP0 ;  /* 0x000000ff07077287 */ /* 0x000fc80008000000 */
[----:B------:R-:W-:Y:S01]  /*34d0*/  ULEA UR7, UR7, UR6, 0x3 ;  /* 0x0000000607077291 */ /* 0x000fe2000f8e18ff */
[----:B-1----:R-:W-:-:S04]  /*34e0*/  LOP3.LUT R3, R2, UR5, RZ, 0x3c, !PT ;  /* 0x0000000502037c12 */ /* 0x002fc8000f8e3cff */
[----:B------:R-:W-:-:S04]  /*34f0*/  SHF.L.U32 R3, R3, 0x1f, RZ ;  /* 0x0000001f03037819 */ /* 0x000fc800000006ff */
[----:B------:R-:W1:Y:S02]  /*3500*/  SYNCS.PHASECHK.TRANS64.TRYWAIT P0, [UR7], R3 ;  /* 0x00000003ff0075a7 */ /* 0x000e640008001107 */
[----:B-1----:R-:W-:Y:S05]  /*3510*/  @!P0 BRA `(.L_x_62) ;  /* 0x0000003800108947 */ /* 0x002fea0003800000 */
.L_x_118:
[----:B------:R-:W-:Y:S01]  /*3520*/  NOP ;  /* 0x0000000000007918 */ /* 0x000fe20000000000 */
[----:B-1----:R-:W1:Y:S01]  /*3530*/  LDS R0, [UR4+0x14] ;  /* 0x00001404ff007984 */ /* 0x002e620008000800 */
[----:B------:R-:W-:Y:S01]  /*3540*/  ULOP3.LUT UR6, UR19, 0xffff, URZ, 0xc0, !UPT ;  /* 0x0000ffff13067892 */ /* 0x000fe2000f8ec0ff */
[----:B------:R-:W-:Y:S01]  /*3550*/  UMOV UR8, 0xffff ;  /* 0x0000ffff00087882 */ /* 0x000fe20000000000 */
[----:B------:R-:W-:Y:S02]  /*3560*/  UMOV UR5, 0x1 ;  /* 0x0000000100057882 */ /* 0x000fe40000000000 */
[----:B------:R-:W-:-:S04]  /*3570*/  USHF.R.U32.HI UR6, URZ, 0x5, UR6 ;  /* 0x00000005ff067899 */ /* 0x000fc80008011606 */
[----:B------:R-:W-:Y:S02]  /*3580*/  USHF.L.U32 UR8, UR8, UR6, URZ ;  /* 0x0000000608087299 */ /* 0x000fe400080006ff */
[----:B------:R-:W-:-:S04]  /*3590*/  USHF.L.U32 UR5, UR5, UR6, URZ ;  /* 0x0000000605057299 */ /* 0x000fc800080006ff */
[----:B-1----:R-:W-:-:S04]  /*35a0*/  LOP3.LUT R0, R0, UR8, RZ, 0xc0, !PT ;  /* 0x0000000800007c12 */ /* 0x002fc8000f8ec0ff */
[----:B------:R-:W-:-:S13]  /*35b0*/  ISETP.NE.AND P0, PT, R0, UR8, PT ;  /* 0x0000000800007c0c */ /* 0x000fda000bf05270 */
[----:B------:R-:W-:Y:S05]  /*35c0*/  @P0 BRA `(.L_x_63) ;  /* 0x0000000000580947 */ /* 0x000fea0003800000 */
[----:B------:R-:W1:Y:S02]  /*35d0*/  LDS R0, [UR4+0x18] ;  /* 0x00001804ff007984 */ /* 0x000e640008000800 */
[----:B-1----:R-:W-:-:S04]  /*35e0*/  LOP3.LUT R0, R0, UR5, RZ, 0xc0, !PT ;  /* 0x0000000500007c12 */ /* 0x002fc8000f8ec0ff */
[----:B------:R-:W-:-:S13]  /*35f0*/  ISETP.NE.AND P0, PT, R0, UR5, PT ;  /* 0x0000000500007c0c */ /* 0x000fda000bf05270 */
[----:B------:R-:W-:Y:S05]  /*3600*/  @P0 BRA `(.L_x_64) ;  /* 0x00000000003c0947 */ /* 0x000fea0003800000 */
[----:B------:R-:W1:Y:S01]  /*3610*/  S2R R2, SR_LANEID ;  /* 0x0000000000027919 */ /* 0x000e620000000000 */
[----:B------:R-:W-:Y:S01]  /*3620*/  ULOP3.LUT UR8, URZ, UR8, URZ, 0x33, !UPT ;  /* 0x00000008ff087292 */ /* 0x000fe2000f8e33ff */
[----:B------:R-:W-:Y:S01]  /*3630*/  LOP3.LUT R4, RZ, UR5, RZ, 0x33, !PT ;  /* 0x00000005ff047c12 */ /* 0x000fe2000f8e33ff */
[----:B------:R-:W-:Y:S02]  /*3640*/  VOTEU.ANY UR7, UPT, PT ;  /* 0x0000000000077886 */ /* 0x000fe400038e0100 */
[----:B------:R-:W-:Y:S01]  /*3650*/  UFLO.U32 UR7, UR7 ;  /* 0x00000007000772bd */ /* 0x000fe200080e0000 */
[----:B------:R-:W2:Y:S01]  /*3660*/  REDUX UR5, R4 ;  /* 0x00000000040573c4 */ /* 0x000ea20000000000 */
[----:B------:R-:W-:-:S06]  /*3670*/  IMAD.U32 R0, RZ, RZ, UR8 ;  /* 0x00000008ff007e24 */ /* 0x000fcc000f8e00ff */
[----:B------:R3:W-:Y:S01]  /*3680*/  UTCATOMSWS.AND URZ, UR8 ;  /* 0x0000000800ff79e3 */ /* 0x0007e20008000000 */
[----:B------:R-:W4:Y:S01]  /*3690*/  REDUX UR6, R0 ;  /* 0x00000000000673c4 */ /* 0x000f220000000000 */
[----:B-1----:R-:W-:Y:S01]  /*36a0*/  ISETP.EQ.U32.AND P0, PT, R2, UR7, PT ;  /* 0x0000000702007c0c */ /* 0x002fe2000bf02070 */
[----:B--2---:R-:W-:Y:S01]  /*36b0*/  IMAD.U32 R2, RZ, RZ, UR5 ;  /* 0x00000005ff027e24 */ /* 0x004fe2000f8e00ff */
[----:B----4-:R-:W-:-:S11]  /*36c0*/  MOV R3, UR6 ;  /* 0x0000000600037c02 */ /* 0x010fd60008000f00 */
[----:B------:R3:W-:Y:S04]  /*36d0*/  @P0 ATOMS.AND RZ, [UR4+0x14], R3 ;  /* 0x00001403ffff098c */ /* 0x0007e8000a800004 */
[----:B------:R3:W-:Y:S01]  /*36e0*/  @P0 ATOMS.AND RZ, [UR4+0x18], R2 ;  /* 0x00001802ffff098c */ /* 0x0007e2000a800004 */
[----:B------:R-:W-:Y:S05]  /*36f0*/  BRA `(.L_x_65) ;  /* 0x0000000000147947 */ /* 0x000fea0003800000 */
.L_x_64:
[----:B------:R-:W-:Y:S02]  /*3700*/  MOV R2, 0x3720 ;  /* 0x0000372000027802 */ /* 0x000fe40000000f00 */
[----:B----45:R-:W-:Y:S05]  /*3710*/  CALL.REL.NOINC `($__internal_0_$__cuda_sm10x_tcgen05_guardrail_trap_col_being_dealloced_not_returned_by_alloc) ;  /* 0x00000038002c7944 */ /* 0x030fea0003c00000 */
[----:B------:R-:W-:Y:S05]  /*3720*/  BRA `(.L_x_65) ;  /* 0x0000000000087947 */ /* 0x000fea0003800000 */
.L_x_63:
[----:B------:R-:W-:Y:S02]  /*3730*/  MOV R2, 0x3750 ;  /* 0x0000375000027802 */ /* 0x000fe40000000f00 */
[----:B----45:R-:W-:Y:S05]  /*3740*/  CALL.REL.NOINC `($__internal_2_$__cuda_sm10x_tcgen05_guardrail_trap_unallocated_columns_being_dealloced) ;  /* 0x0000003800387944 */ /* 0x030fea0003c00000 */
.L_x_65:
[----:B------:R-:W-:Y:S01]  /*3750*/  NOP ;  /* 0x0000000000007918 */ /* 0x000fe20000000000 */
[----:B---3--:R-:W-:Y:S05]  /*3760*/  EXIT ;  /* 0x000000000000794d */ /* 0x008fea0003800000 */
.L_x_47:
[----:B------:R-:W-:-:S09]  /*3770*/  UISETP.NE.OR UP2, UPT, UR8, 0x3, !UP2 ;  /* 0x000000030800788c */ /* 0x000fd2000d745670 */
[----:B------:R-:W-:Y:S05]  /*3780*/  BRA.U UP2, `(.L_x_66) ;  /* 0x0000000902c87547 */ /* 0x000fea000b800000 */
[----:B------:R-:W1:Y:S01]  /*3790*/  LDCU.64 UR6, c[0x0][0x888] ;  /* 0x00011100ff0677ac */ /* 0x000e620008000a00 */
[----:B------:R-:W2:Y:S01]  /*37a0*/  LDC R0, c[0x0][0xb30] ;  /* 0x0002cc00ff007b82 */ /* 0x000ea20000000800 */
[----:B------:R-:W-:Y:S01]  /*37b0*/  IMAD.MOV.U32 R30, RZ, RZ, 0x1 ;  /* 0x00000001ff1e7424 */ /* 0x000fe200078e00ff */
[----:B------:R-:W-:Y:S01]  /*37c0*/  CS2R R28, SRZ ;  /* 0x00000000001c7805 */ /* 0x000fe2000001ff00 */
[----:B------:R-:W4:Y:S01]  /*37d0*/  LDCU.64 UR4, c[0x0][0x890] ;  /* 0x00011200ff0477ac */ /* 0x000f220008000a00 */
[----:B------:R-:W-:Y:S01]  /*37e0*/  IMAD.MOV.U32 R25, RZ, RZ, 0x2000 ;  /* 0x00002000ff197424 */ /* 0x000fe200078e00ff */
[----:B------:R-:W-:-:S03]  /*37f0*/  UMOV UR8, 0x400 ;  /* 0x0000040000087882 */ /* 0x000fc60000000000 */
[----:B------:R-:W3:Y:S01]  /*3800*/  LDC R19, c[0x0][0x370] ;  /* 0x0000dc00ff137b82 */ /* 0x000ee20000000800 */
[----:B------:R-:W-:-:S07]  /*3810*/  UPLOP3.LUT UP1, UPT, UPT, UPT, UPT, 0x40, 0x4 ;  /* 0x000000000004789c */ /* 0x000fce0003f2e870 */
[----:B------:R-:W3:Y:S01]  /*3820*/  LDC R2, c[0x0][0xb0c] ;  /* 0x0002c300ff027b82 */ /* 0x000ee20000000800 */
[----:B-1----:R-:W-:Y:S02]  /*3830*/  UISETP.NE.U32.AND UP2, UPT, UR6, URZ, UPT ;  /* 0x000000ff0600728c */ /* 0x002fe4000bf45070 */
[----:B------:R-:W-:Y:S02]  /*3840*/  ULEA UR6, UR37, UR8, 0x18 ;  /* 0x0000000825067291 */ /* 0x000fe4000f8ec0ff */
[----:B------:R-:W-:Y:S02]  /*3850*/  UISETP.NE.AND.EX UP2, UPT, UR7, URZ, UPT, UP2 ;  /* 0x000000ff0700728c */ /* 0x000fe4000bf45320 */
[----:B------:R-:W-:Y:S01]  /*3860*/  UIADD3 UR7, UPT, UPT, UR6, 0x30, URZ ;  /* 0x0000003006077890 */ /* 0x000fe2000fffe0ff */
[----:B------:R-:W1:Y:S01]  /*3870*/  LDC R18, c[0x0][0xb20] ;  /* 0x0002c800ff127b82 */ /* 0x000e620000000800 */
[----:B----4-:R-:W-:Y:S01]  /*3880*/  UISETP.NE.U32.AND UP3, UPT, UR4, URZ, UPT ;  /* 0x000000ff0400728c */ /* 0x010fe2000bf65070 */
[----:B--2---:R-:W-:Y:S01]  /*3890*/  ISETP.NE.AND P1, PT, R0, 0x1, PT ;  /* 0x000000010000780c */ /* 0x004fe20003f25270 */
[----:B------:R-:W-:-:S02]  /*38a0*/  UPRMT UR37, UR37, 0x654, UR7 ;  /* 0x0000065425257896 */ /* 0x000fc40008000007 */
[----:B------:R-:W-:-:S03]  /*38b0*/  UISETP.NE.AND.EX UP3, UPT, UR5, URZ, UPT, UP3 ;  /* 0x000000ff0500728c */ /* 0x000fc6000bf65330 */
[----:B------:R-:W2:Y:S08]  /*38c0*/  LDC.64 R32, c[0x0][0x348] ;  /* 0x0000d200ff207b82 */ /* 0x000eb00000000a00 */
[----:B------:R-:W4:Y:S08]  /*38d0*/  LDC.64 R16, c[0x0][0xb10] ;  /* 0x0002c400ff107b82 */ /* 0x000f300000000a00 */
[----:B------:R-:W1:Y:S08]  /*38e0*/  LDC.64 R6, c[0x0][0xb18] ;  /* 0x0002c600ff067b82 */ /* 0x000e700000000a00 */
[----:B------:R-:W1:Y:S08]  /*38f0*/  LDC.64 R4, c[0x0][0xb28] ;  /* 0x0002ca00ff047b82 */ /* 0x000e700000000a00 */
[----:B---3--:R-:W1:Y:S02]  /*3900*/  LDC R24, c[0x0][0x374] ;  /* 0x0000dd00ff187b82 */ /* 0x008e640000000800 */
.L_x_74:
[C---:B------:R-:W-:Y:S02]  /*3910*/  LEA R0, R29.reuse, UR6, 0x3 ;  /* 0x000000061d007c11 */ /* 0x040fe4000f8e18ff */
[----:B------:R-:W-:Y:S02]  /*3920*/  SHF.L.U32 R3, R28, 0x1f, RZ ;  /* 0x0000001f1c037819 */ /* 0x000fe400000006ff */
[----:B------:R-:W-:Y:S02]  /*3930*/  LEA R20, R29, UR6, 0x4 ;  /* 0x000000061d147c11 */ /* 0x000fe4000f8e20ff */
[----:B---3--:R-:W3:Y:S02]  /*3940*/  SYNCS.PHASECHK.TRANS64.TRYWAIT P0, [R0+URZ+0x50], R3 ;  /* 0x00005003000075a7 */ /* 0x008ee400080011ff */
[----:B---3--:R-:W-:Y:S05]  /*3950*/  @!P0 BRA `(.L_x_67) ;  /* 0x0000003400188947 */ /* 0x008fea0003800000 */
.L_x_119:
[----:B------:R-:W-:Y:S01]  /*3960*/  ISETP.GE.AND P0, PT, R72, 0x1, PT ;  /* 0x000000014800780c */ /* 0x000fe20003f06270 */
[----:B------:R-:W1:Y:S01]  /*3970*/  LDS.128 R20, [R20+0xe0] ;  /* 0x0000e00014147984 */ /* 0x000e620000000c00 */
[----:B------:R-:W-:Y:S01]  /*3980*/  ISETP.NE.U32.AND P4, PT, RZ, UR4, PT ;  /* 0x00000004ff007c0c */ /* 0x000fe2000bf85070 */
[----:B---3--:R-:W-:Y:S01]  /*3990*/  VIADD R0, R0, 0x60 ;  /* 0x0000006000007836 */ /* 0x008fe20000000000 */
[----:B------:R-:W-:Y:S02]  /*39a0*/  SHF.L.U32 R26, R30, 0x1f, RZ ;  /* 0x0000001f1e1a7819 */ /* 0x000fe400000006ff */
[----:B------:R-:W-:Y:S02]  /*39b0*/  ISETP.NE.AND.EX P4, PT, RZ, UR5, PT, P4 ;  /* 0x00000005ff007c0c */ /* 0x000fe4000bf85340 */
[----:B------:R-:W-:Y:S01]  /*39c0*/  PRMT R0, RZ, 0x654, R0 ;  /* 0x00000654ff007816 */ /* 0x000fe20000000000 */
[----:B------:R-:W-:Y:S01]  /*39d0*/  @!PT LDS RZ, [RZ] ;  /* 0x00000000fffff984 */ /* 0x000fe20000000800 */
[----:B------:R-:W-:Y:S01]  /*39e0*/  @!PT LDS RZ, [RZ] ;  /* 0x00000000fffff984 */ /* 0x000fe20000000800 */
[----:B------:R-:W-:Y:S01]  /*39f0*/  @!PT LDS RZ, [RZ] ;  /* 0x00000000fffff984 */ /* 0x000fe20000000800 */
[----:B------:R-:W-:Y:S01]  /*3a00*/  @!PT LDS RZ, [RZ] ;  /* 0x00000000fffff984 */ /* 0x000fe20000000800 */
[----:B------:R3:W-:Y:S06]  /*3a10*/  MEMBAR.ALL.CTA ;  /* 0x0000000000007992 */ /* 0x0007ec0000008000 */
[----:B---3--:R-:W3:Y:S02]  /*3a20*/  FENCE.VIEW.ASYNC.S ;  /* 0x00000000000073c6 */ /* 0x008ee40000000000 */
[----:B---3--:R3:W-:Y:S01]  /*3a30*/  SYNCS.ARRIVE.TRANS64.RED.A1T0 RZ, [R0+URZ], RZ ;  /* 0x000000ff00ff79a7 */ /* 0x0087e200081004ff */
[----:B-1----:R-:W-:Y:S11]  /*3a40*/  LOP3.LUT P3, RZ, R22, 0x1, RZ, 0xc0, !PT ;  /* 0x0000000116ff7812 */ /* 0x002ff6000786c0ff */
[----:B------:R-:W-:Y:S02]  /*3a50*/  @!UPT UIADD3 URZ, UPT, UPT, URZ, URZ, URZ ;  /* 0x000000fffffff290 */ /* 0x000fe4000fffe0ff */
[----:B------:R-:W-:Y:S02]  /*3a60*/  @P3 MOV R13, R20 ;  /* 0x00000014000d3202 */ /* 0x000fe40000000f00 */
[----:B------:R-:W-:Y:S01]  /*3a70*/  @P3 LOP3.LUT R8, R21, 0xffff, RZ, 0xc0, !PT ;  /* 0x0000ffff15083812 */ /* 0x000fe200078ec0ff */
[----:B---3--:R-:W-:Y:S06]  /*3a80*/  @!P0 BRA `(.L_x_68) ;  /* 0x0000000000a48947 */ /* 0x008fec0003800000 */
[----:B------:R-:W-:Y:S01]  /*3a90*/  IMAD.HI.U32 R31, R24, R7, RZ ;  /* 0x00000007181f7227 */ /* 0x000fe200078e00ff */
[----:B------:R-:W-:Y:S02]  /*3aa0*/  ISETP.NE.AND P0, PT, R6, 0x1, PT ;  /* 0x000000010600780c */ /* 0x000fe40003f05270 */
[----:B------:R-:W-:Y:S01]  /*3ab0*/  ISETP.NE.AND P2, PT, R72, 0x1, PT ;  /* 0x000000014800780c */ /* 0x000fe20003f45270 */
[----:B----4-:R-:W-:Y:S01]  /*3ac0*/  IMAD.HI.U32 R34, R19, R16, RZ ;  /* 0x0000001013227227 */ /* 0x010fe200078e00ff */
[----:B------:R-:W-:Y:S02]  /*3ad0*/  SHF.R.U32.HI R31, RZ, R18, R31 ;  /* 0x00000012ff1f7219 */ /* 0x000fe4000001161f */
[----:B------:R-:W-:Y:S01]  /*3ae0*/  ISETP.NE.AND P5, PT, R2, 0x1, PT ;  /* 0x000000010200780c */ /* 0x000fe20003fa5270 */
[----:B------:R-:W-:Y:S01]  /*3af0*/  IMAD.HI.U32 R36, R13, R16, RZ ;  /* 0x000000100d247227 */ /* 0x000fe200078e00ff */
[----:B------:R-:W-:Y:S02]  /*3b00*/  SHF.R.U32.HI R34, RZ, R17, R34 ;  /* 0x00000011ff227219 */ /* 0x000fe40000011622 */
[----:B------:R-:W-:Y:S01]  /*3b10*/  SEL R3, R24, R31, !P0 ;  /* 0x0000001f18037207 */ /* 0x000fe20004000000 */
[C---:B------:R-:W-:Y:S01]  /*3b20*/  IMAD.HI.U32 R31, R8.reuse, R7, RZ ;  /* 0x00000007081f7227 */ /* 0x040fe200078e00ff */
[----:B------:R-:W-:Y:S02]  /*3b30*/  SEL R11, R19, R34, !P5 ;  /* 0x00000022130b7207 */ /* 0x000fe40006800000 */
[----:B------:R-:W-:Y:S01]  /*3b40*/  SHF.R.U32.HI R36, RZ, R17, R36 ;  /* 0x00000011ff247219 */ /* 0x000fe20000011624 */
[----:B------:R-:W-:Y:S01]  /*3b50*/  IMAD.HI.U32 R38, R3, R4, RZ ;  /* 0x0000000403267227 */ /* 0x000fe200078e00ff */
[----:B------:R-:W-:Y:S03]  /*3b60*/  SHF.R.U32.HI R31, RZ, R18, R31 ;  /* 0x00000012ff1f7219 */ /* 0x000fe6000001161f */
[----:B------:R-:W-:Y:S01]  /*3b70*/  IMAD.HI.U32 R34, R11, R4, RZ ;  /* 0x000000040b227227 */ /* 0x000fe200078e00ff */
[----:B------:R-:W-:Y:S02]  /*3b80*/  @P2 SHF.R.U32.HI R3, RZ, R5, R38 ;  /* 0x00000005ff032219 */ /* 0x000fe40000011626 */
[----:B------:R-:W-:Y:S02]  /*3b90*/  SEL R9, R8, R31, !P0 ;  /* 0x0000001f08097207 */ /* 0x000fe40004000000 */
[----:B------:R-:W-:Y:S01]  /*3ba0*/  @P2 SHF.R.U32.HI R11, RZ, R5, R34 ;  /* 0x00000005ff0b2219 */ /* 0x000fe20000011622 */
[C---:B------:R-:W-:Y:S01]  /*3bb0*/  IMAD R10, R72.reuse, R3, RZ ;  /* 0x00000003480a7224 */ /* 0x040fe200078e02ff */
[----:B------:R-:W-:Y:S01]  /*3bc0*/  SEL R3, R13, R36, !P5 ;  /* 0x000000240d037207 */ /* 0x000fe20006800000 */
[C---:B------:R-:W-:Y:S03]  /*3bd0*/  IMAD.HI.U32 R14, R9.reuse, R4, RZ ;  /* 0x00000004090e7227 */ /* 0x040fe600078e00ff */
[----:B------:R-:W-:Y:S01]  /*3be0*/  ISETP.GE.AND P0, PT, R9, R10, PT ;  /* 0x0000000a0900720c */ /* 0x000fe20003f06270 */
[C---:B------:R-:W-:Y:S01]  /*3bf0*/  IMAD R12, R72.reuse, R11, RZ ;  /* 0x0000000b480c7224 */ /* 0x040fe200078e02ff */
[-C--:B------:R-:W-:Y:S04]  /*3c00*/  SHF.R.U32.HI R14, RZ, R5.reuse, R14 ;  /* 0x00000005ff0e7219 */ /* 0x080fe8000001160e */
[----:B------:R-:W-:Y:S02]  /*3c10*/  ISETP.GE.OR P0, PT, R3, R12, P0 ;  /* 0x0000000c0300720c */ /* 0x000fe40000706670 */
[----:B------:R-:W-:Y:S05]  /*3c20*/  SEL R15, R9, R14, !P2 ;  /* 0x0000000e090f7207 */ /* 0x000fea0005000000 */
[----:B------:R-:W-:Y:S04]  /*3c30*/  IMAD.MOV R14, RZ, RZ, -R15 ;  /* 0x000000ffff0e7224 */ /* 0x000fe800078e0a0f */
[----:B------:R-:W-:Y:S02]  /*3c40*/  IMAD R14, R72, R14, R9 ;  /* 0x0000000e480e7224 */ /* 0x000fe400078e0209 */
[C---:B------:R-:W-:Y:S05]  /*3c50*/  @!P0 IMAD.HI.U32 R10, R3.reuse, R4, RZ ;  /* 0x00000004030a8227 */ /* 0x040fea00078e00ff */
[----:B------:R-:W-:Y:S04]  /*3c60*/  @!P0 SHF.R.U32.HI R10, RZ, R5, R10 ;  /* 0x00000005ff0a8219 */ /* 0x000fe8000001160a */
[----:B------:R-:W-:Y:S01]  /*3c70*/  @!P0 SEL R0, R3, R10, !P2 ;  /* 0x0000000a03008207 */ /* 0x000fe20005000000 */
[----:B------:R-:W-:Y:S03]  /*3c80*/  IMAD.MOV R10, RZ, RZ, -R3 ;  /* 0x000000ffff0a7224 */ /* 0x000fe600078e0a03 */
[----:B------:R-:W-:Y:S01]  /*3c90*/  @!P0 IADD3 R15, PT, PT, R15, -R0, RZ ;  /* 0x800000000f0f8210 */ /* 0x000fe20007ffe0ff */
[----:B------:R-:W-:Y:S01]  /*3ca0*/  @!P0 IMAD R0, R11, R14, R0 ;  /* 0x0000000e0b008224 */ /* 0x000fe200078e0200 */
[----:B------:R-:W-:Y:S01]  /*3cb0*/  IADD3 R11, PT, PT, -R9, RZ, RZ ;  /* 0x000000ff090b7210 */ /* 0x000fe20007ffe1ff */
[----:B------:R-:W-:Y:S02]  /*3cc0*/  IMAD R13, R2, R10, R13 ;  /* 0x0000000a020d7224 */ /* 0x000fe400078e020d */
[----:B------:R-:W-:Y:S02]  /*3cd0*/  @!P0 IMAD R9, R15, R72, R3 ;  /* 0x000000480f098224 */ /* 0x000fe400078e0203 */
[----:B------:R-:W-:Y:S02]  /*3ce0*/  @!P0 IMAD.MOV.U32 R3, RZ, RZ, R0 ;  /* 0x000000ffff038224 */ /* 0x000fe400078e0000 */
[----:B------:R-:W-:Y:S02]  /*3cf0*/  IMAD R8, R6, R11, R8 ;  /* 0x0000000b06087224 */ /* 0x000fe400078e0208 */
[----:B------:R-:W-:Y:S02]  /*3d00*/  IMAD R13, R3, R2, R13 ;  /* 0x00000002030d7224 */ /* 0x000fe400078e020d */
[----:B------:R-:W-:Y:S02]  /*3d10*/  IMAD R8, R9, R6, R8 ;  /* 0x0000000609087224 */ /* 0x000fe400078e0208 */
.L_x_68:
[----:B------:R-:W-:Y:S05]  /*3d20*/  BRA.U UP1, `(.L_x_69) ;  /* 0x0000000101107547 */ /* 0x000fea000b800000 */
[----:B------:R-:W-:Y:S04]  /*3d30*/  MOV R0, UR13 ;  /* 0x0000000d00007c02 */ /* 0x000fe80008000f00 */
[----:B------:R-:W-:Y:S04]  /*3d40*/  SHF.L.U32 R3, R0, 0x1f, RZ ;  /* 0x0000001f00037819 */ /* 0x000fe800000006ff */
[----:B------:R-:W1:Y:S02]  /*3d50*/  SYNCS.PHASECHK.TRANS64.TRYWAIT P0, [UR6+0x48], R3 ;  /* 0x00004803ff0075a7 */ /* 0x000e640008001106 */
[----:B-1----:R-:W-:Y:S05]  /*3d60*/  @!P0 BRA `(.L_x_70) ;  /* 0x0000003000288947 */ /* 0x002fea0003800000 */
.L_x_69:
[----:B------:R-:W-:Y:S05]  /*3d70*/  BRA.U !UP3, `(.L_x_71) ;  /* 0x000000010b347547 */ /* 0x000fea000b800000 */
[----:B------:R-:W-:Y:S01]  /*3d80*/  UPLOP3.LUT UP0, UPT, UPT, UPT, UP2, 0x80, 0x8 ;  /* 0x000000000008789c */ /* 0x000fe20003f0f020 */
[----:B-1----:R-:W-:Y:S02]  /*3d90*/  HFMA2 R0, -RZ, RZ, 0, 5.9604644775390625e-08 ;  /* 0x00000001ff007431 */ /* 0x002fe400000001ff */
[----:B------:R-:W-:Y:S03]  /*3da0*/  IMAD.MOV.U32 R164, RZ, RZ, 0x1 ;  /* 0x00000001ffa47424 */ /* 0x000fe600078e00ff */
[----:B------:R-:W-:Y:S05]  /*3db0*/  PLOP3.LUT P0, PT, PT, PT, UP0, 0x80, 0x8 ;  /* 0x000000000008781c */ /* 0x000fea0003f0f008 */
[----:B------:R-:W1:Y:S01]  /*3dc0*/  @UP0 LDCU.64 UR8, c[0x0][0x888] ;  /* 0x00011100ff0807ac */ /* 0x000e620008000a00 */
[----:B------:R-:W-:Y:S07]  /*3dd0*/  @UP0 UIMAD UR7, UR36, UR4, URZ ;  /* 0x00000004240702a4 */ /* 0x000fee000f8e02ff */
[----:B------:R-:W-:Y:S01]  /*3de0*/  @!P0 PRMT R164, R0, 0x7610, R164 ;  /* 0x0000761000a48816 */ /* 0x000fe200000000a4 */
[----:B-1----:R-:W-:Y:S03]  /*3df0*/  @UP0 UIMAD.WIDE UR8, UR7, 0x4, UR8 ;  /* 0x00000004070808a5 */ /* 0x002fe6000f8e0208 */
[----:B------:R-:W1:Y:S03]  /*3e00*/  @!UP0 LDCU UR7, c[0x0][0x880] ;  /* 0x00011000ff0787ac */ /* 0x000e660008000800 */
[----:B------:R-:W-:Y:S01]  /*3e10*/  IMAD.U32 R10, RZ, RZ, UR8 ;  /* 0x00000008ff0a7e24 */ /* 0x000fe2000f8e00ff */
[----:B------:R-:W-:Y:S05]  /*3e20*/  MOV R11, UR9 ;  /* 0x00000009000b7c02 */ /* 0x000fea0008000f00 */
[----:B-----5:R3:W5:Y:S02]  /*3e30*/  @P0 LDG.E R81, desc[UR40][R10.64] ;  /* 0x000000280a510981 */ /* 0x020764000c1e1900 */
[----:B-1-3--:R-:W-:Y:S07]  /*3e40*/  @!P0 IMAD.U32 R81, RZ, RZ, UR7 ;  /* 0x00000007ff518e24 */ /* 0x00afee000f8e00ff */
.L_x_71:
[----:B-----5:R-:W-:Y:S01]  /*3e50*/  @!P4 FSETP.EQ.AND P5, PT, R81, RZ, PT ;  /* 0x000000ff5100c20b */ /* 0x020fe20003fa2000 */
[----:B------:R-:W-:Y:S01]  /*3e60*/  @!UPT UIADD3 URZ, UPT, UPT, URZ, URZ, URZ ;  /* 0x000000fffffff290 */ /* 0x000fe2000fffe0ff */
[----:B------:R-:W-:Y:S11]  /*3e70*/  @!P4 BRA `(.L_x_72) ;  /* 0x000000000014c947 */ /* 0x000ff60003800000 */
[----:B------:R-:W-:Y:S02]  /*3e80*/  LOP3.LUT P0, RZ, R164, 0xff, RZ, 0xc0, !PT ;  /* 0x000000ffa4ff7812 */ /* 0x000fe4000780c0ff */
[----:B------:R-:W-:Y:S04]  /*3e90*/  PLOP3.LUT P5, PT, PT, PT, UP0, 0x80, 0x8 ;  /* 0x000000000008781c */ /* 0x000fe80003faf008 */
[----:B------:R-:W-:Y:S07]  /*3ea0*/  PLOP3.LUT P5, PT, P5, PT, PT, 0x8, 0x80 ;  /* 0x000000000080781c */ /* 0x000fee0002fae170 */
[----:B------:R-:W-:Y:S11]  /*3eb0*/  @P0 FSETP.EQ.AND P5, PT, R81, RZ, PT ;  /* 0x000000ff5100020b */ /* 0x000ff60003fa2000 */
[----:B------:R-:W-:Y:S02]  /*3ec0*/  @!UPT UIADD3 URZ, UPT, UPT, URZ, URZ, URZ ;  /* 0x000000fffffff290 */ /* 0x000fe4000fffe0ff */
.L_x_72:
[----:B------:R-:W3:Y:S01]  /*3ed0*/  SYNCS.PHASECHK.TRANS64.TRYWAIT P4, [UR6+0x38], R26 ;  /* 0x0000381aff0075a7 */ /* 0x000ee20008081106 */
[----:B------:R-:W-:Y:S01]  /*3ee0*/  @P3 SHF.R.U32.HI R27, RZ, 0x10, R21 ;  /* 0x00000010ff1b3819 */ /* 0x000fe20000011615 */
[----:B------:R-:W-:Y:S01]  /*3ef0*/  VIADD R29, R29, 0x1 ;  /* 0x000000011d1d7836 */ /* 0x000fe20000000000 */
[----:B------:R-:W5:Y:S08]  /*3f00*/  LDC.64 R14, c[0x0][0xb10] ;  /* 0x0002c400ff0e7b82 */ /* 0x000f700000000a00 */
[----:B------:R-:W2:Y:S08]  /*3f10*/  LDC.64 R10, c[0x0][0xb18] ;  /* 0x0002c600ff0a7b82 */ /* 0x000eb00000000a00 */
[----:B-1----:R-:W1:Y:S08]  /*3f20*/  @!P1 LDC R0, c[0x0][0xb20] ;  /* 0x0002c800ff009b82 */ /* 0x002e700000000800 */
[----:B------:R-:W4:Y:S01]  /*3f30*/  @!P1 LDC R3, c[0x0][0xb0c] ;  /* 0x0002c300ff039b82 */ /* 0x000f220000000800 */
[----:B-----5:R-:W-:Y:S05]  /*3f40*/  @!P1 IMAD.HI.U32 R14, R13, R14, RZ ;  /* 0x0000000e0d0e9227 */ /* 0x020fea00078e00ff */
[----:B------:R-:W-:Y:S01]  /*3f50*/  @!P1 SHF.R.U32.HI R14, RZ, R15, R14 ;  /* 0x0000000fff0e9219 */ /* 0x000fe2000001160e */
[----:B--2---:R-:W-:Y:S01]  /*3f60*/  @!P1 IMAD.HI.U32 R11, R8, R11, RZ ;  /* 0x0000000b080b9227 */ /* 0x004fe200078e00ff */
[----:B------:R-:W-:Y:S04]  /*3f70*/  @!P1 ISETP.NE.AND P0, PT, R10, 0x1, PT ;  /* 0x000000010a00980c */ /* 0x000fe80003f05270 */
[----:B-1----:R-:W-:Y:S02]  /*3f80*/  @!P1 SHF.R.U32.HI R9, RZ, R0, R11 ;  /* 0x00000000ff099219 */ /* 0x002fe4000001160b */
[----:B----4-:R-:W-:Y:S02]  /*3f90*/  @!P1 ISETP.NE.AND P2, PT, R3, 0x1, PT ;  /* 0x000000010300980c */ /* 0x010fe40003f45270 */
[----:B------:R-:W-:Y:S02]  /*3fa0*/  @!P1 SEL R9, R8, R9, !P0 ;  /* 0x0000000908099207 */ /* 0x000fe40004000000 */
[----:B------:R-:W-:Y:S02]  /*3fb0*/  ELECT P0, URZ, PT ;  /* 0x0000000000ff782f */ /* 0x000fe40003800000 */
[----:B------:R-:W-:Y:S05]  /*3fc0*/  @!P1 SEL R14, R13, R14, !P2 ;  /* 0x0000000e0d0e9207 */ /* 0x000fea0005000000 */
[----:B------:R-:W-:Y:S02]  /*3fd0*/  @!P1 IMAD.IADD R0, R9, 0x1, -R14 ;  /* 0x0000000109009824 */ /* 0x000fe400078e0a0e */
[----:B------:R-:W-:Y:S02]  /*3fe0*/  @!P1 IMAD.IADD R9, R14, 0x1, -R9 ;  /* 0x000000010e099824 */ /* 0x000fe400078e0a09 */
[----:B------:R-:W-:Y:S02]  /*3ff0*/  @!P1 IMAD R13, R0, R3, R13 ;  /* 0x00000003000d9224 */ /* 0x000fe400078e020d */
[----:B------:R-:W-:Y:S01]  /*4000*/  @!P1 IMAD R8, R9, R10, R8 ;  /* 0x0000000a09089224 */ /* 0x000fe200078e0208 */
[----:B---3--:R-:W-:Y:S06]  /*4010*/  @!P4 BRA `(.L_x_73) ;  /* 0x0000002c0094c947 */ /* 0x008fec0003800000 */
.L_x_122:
[----:B------:R-:W-:Y:S01]  /*4020*/  PLOP3.LUT P5, PT, P5, P0, PT, 0xf2, 0x2f ;  /* 0x00000000002f781c */ /* 0x000fe20002fa1e72 */
[----:B------:R-:W-:Y:S01]  /*4030*/  UMOV UR14, 0x0 ;  /* 0x00000000000e7882 */ /* 0x000fe20000000000 */
[----:B------:R-:W-:Y:S01]  /*4040*/  LOP3.LUT R30, R30, 0x1, RZ, 0x3c, !PT ;  /* 0x000000011e1e7812 */ /* 0x000fe200078e3cff */
[----:B------:R-:W-:Y:S01]  /*4050*/  UMOV UR15, 0x10000000 ;  /* 0x10000000000f7882 */ /* 0x000fe20000000000 */
[----:B------:R-:W-:Y:S01]  /*4060*/  UMOV UR12, UR36 ;  /* 0x00000024000c7c82 */ /* 0x000fe20008000000 */
[----:B------:R-:W-:Y:S08]  /*4070*/  @P3 R2UR UR36, R27 ;  /* 0x000000001b2432ca */ /* 0x000ff000000e0000 */
[----:B-1----:R-:W-:Y:S01]  /*4080*/  @!P5 IADD3 R3, P0, PT, R32, 0x580, RZ ;  /* 0x000005802003d810 */ /* 0x002fe20007f1e0ff */
[----:B------:R-:W-:Y:S01]  /*4090*/  @!P5 IMAD.SHL.U32 R155, R155, 0x40, RZ ;  /* 0x000000409b9bd824 */ /* 0x000fe200078e00ff */
[----:B------:R-:W-:Y:S01]  /*40a0*/  VOTEU.ALL UP1, P5 ;  /* 0x0000000000ff7886 */ /* 0x000fe20002820000 */
[----:B------:R-:W-:Y:S01]  /*40b0*/  @!P5 IMAD.SHL.U32 R165, R165, 0x80, RZ ;  /* 0x00000080a5a5d824 */ /* 0x000fe200078e00ff */
[----:B------:R-:W-:Y:S01]  /*40c0*/  @!P5 R2UR UR8, R3 ;  /* 0x000000000308d2ca */ /* 0x000fe200000e0000 */
[----:B------:R-:W-:Y:S01]  /*40d0*/  @!P5 IMAD.X R0, RZ, RZ, R33, P0 ;  /* 0x000000ffff00d224 */ /* 0x000fe200000e0621 */
[----:B------:R-:W-:Y:S01]  /*40e0*/  @!P5 R2UR UR10, R155 ;  /* 0x000000009b0ad2ca */ /* 0x000fe200000e0000 */
[----:B------:R-:W-:Y:S01]  /*40f0*/  @!UP1 UIADD3 UR9, UPT, UPT, UR6, 0x30, URZ ;  /* 0x0000003006099890 */ /* 0x000fe2000fffe0ff */
[----:B------:R-:W-:Y:S01]  /*4100*/  @!P5 R2UR UR11, R165 ;  /* 0x00000000a50bd2ca */ /* 0x000fe200000e0000 */
[----:B------:R-:W-:Y:S01]  /*4110*/  IMAD.IADD R155, R8, 0x1, R143 ;  /* 0x00000001089b7824 */ /* 0x000fe200078e028f */
[----:B------:R-:W-:Y:S01]  /*4120*/  @!P5 R2UR UR7, R0 ;  /* 0x000000000007d2ca */ /* 0x000fe200000e0000 */
[----:B------:R-:W-:Y:S01]  /*4130*/  IMAD.IADD R165, R13, 0x1, R154 ;  /* 0x000000010da57824 */ /* 0x000fe200078e029a */
[C---:B------:R-:W-:Y:S04]  /*4140*/  ISETP.NE.AND P0, PT, R29.reuse, 0x2, PT ;  /* 0x000000021d00780c */ /* 0x040fe80003f05270 */
[----:B------:R-:W-:Y:S01]  /*4150*/  SEL R3, RZ, 0x1, P0 ;  /* 0x00000001ff037807 */ /* 0x000fe20000000000 */
[----:B------:R-:W-:Y:S01]  /*4160*/  IMAD.U32 R10, RZ, RZ, UR8 ;  /* 0x00000008ff0a7e24 */ /* 0x000fe2000f8e00ff */
[----:B------:R-:W-:Y:S01]  /*4170*/  @!UP1 UIADD3 UR8, UPT, UPT, UR6, 0x200, URZ ;  /* 0x0000020006089890 */ /* 0x000fe2000fffe0ff */
[----:B------:R-:W-:Y:S01]  /*4180*/  SEL R29, R29, RZ, P0 ;  /* 0x000000ff1d1d7207 */ /* 0x000fe20000000000 */
[----:B------:R-:W-:Y:S01]  /*4190*/  VOTEU.ALL UP1, P5 ;  /* 0x0000000000ff7886 */ /* 0x000fe20002820000 */
[----:B------:R-:W-:Y:S02]  /*41a0*/  LOP3.LUT R28, R28, R3, RZ, 0x3c, !PT ;  /* 0x000000031c1c7212 */ /* 0x000fe400078e3cff */
[----:B------:R-:W-:Y:S01]  /*41b0*/  IMAD.U32 R11, RZ, RZ, UR7 ;  /* 0x00000007ff0b7e24 */ /* 0x000fe2000f8e00ff */
[----:B------:R-:W-:Y:S04]  /*41c0*/  @!P5 R2UR UR16, R10 ;  /* 0x000000000a10d2ca */ /* 0x000fe800000e0000 */
[----:B------:R-:W-:Y:S11]  /*41d0*/  @!P5 R2UR UR17, R11 ;  /* 0x000000000b11d2ca */ /* 0x000ff600000e0000 */
[----:B------:R-:W-:Y:S02]  /*41e0*/  @!UPT UIADD3 URZ, UPT, UPT, URZ, URZ, URZ ;  /* 0x000000fffffff290 */ /* 0x000fe4000fffe0ff */
[----:B------:R3:W-:Y:S01]  /*41f0*/  @!UP1 UTMALDG.3D [UR8], [UR16], desc[UR14] ;  /* 0x00000e08100095b4 */ /* 0x0007e20008011000 */
[----:B------:R3:W-:Y:S01]  /*4200*/  @!P5 SYNCS.ARRIVE.TRANS64.RED.A0TR RZ, [UR6+0x30], R25 ;  /* 0x00003019ffffd9a7 */ /* 0x0007e20008300406 */
[----:B------:R-:W-:Y:S01]  /*4210*/  UPLOP3.LUT UP1, UPT, UPT, UPT, UPT, 0x80, 0x8 ;  /* 0x000000000008789c */ /* 0x000fe20003f2f070 */
[----:B------:R-:W-:Y:S01]  /*4220*/  SYNCS.ARRIVE.TRANS64.RED.A1T0 RZ, [UR37], RZ ;  /* 0x000000ffffff79a7 */ /* 0x000fe20008100425 */
[----:B------:R-:W-:Y:S09]  /*4230*/  @P3 BRA `(.L_x_74) ;  /* 0xfffffff400b43947 */ /* 0x000ff2000383ffff */
[----:B------:R-:W-:Y:S07]  /*4240*/  MOV R0, UR6 ;  /* 0x0000000600007c02 */ /* 0x000fee0008000f00 */
.L_x_75:
[----:B-1----:R-:W-:-:S04]  /*4250*/  SHF.L.U32 R3, R30, 0x1f, RZ ;  /* 0x0000001f1e037819 */ /* 0x002fc800000006ff */
[----:B------:R1:W2:Y:S03]  /*4260*/  SYNCS.PHASECHK.TRANS64.TRYWAIT P0, [R0+URZ+0x38], R3 ;  /* 0x00003803000075a7 */ /* 0x0002a600080011ff */
[----:B--2---:R-:W-:Y:S05]  /*4270*/  @!P0 NANOSLEEP.SYNCS 0x989680 ;  /* 0x009896800000895d */ /* 0x004fea0003900000 */
[----:B------:R-:W2:Y:S02]  /*4280*/  @!P0 SYNCS.PHASECHK.TRANS64 P0, [R0+URZ+0x38], R3 ;  /* 0x00003803000085a7 */ /* 0x000ea400080010ff */
[----:B--23--:R-:W-:Y:S05]  /*4290*/  @P0 EXIT ;  /* 0x000000000000094d */ /* 0x00cfea0003800000 */
[----:B------:R-:W-:Y:S05]  /*42a0*/  BRA `(.L_x_75) ;  /* 0xfffffffc00e87947 */ /* 0x000fea000383ffff */
.L_x_66:
[----:B------:R-:W-:-:S06]  /*42b0*/  UISETP.GE.AND UP1, UPT, UR8, 0x4, UPT ;  /* 0x000000040800788c */ /* 0x000fcc000bf26270 */
[----:B------:R-:W-:-:S13]  /*42c0*/  PLOP3.LUT P0, PT, PT, PT, UP1, 0x80, 0x8 ;  /* 0x000000000008781c */ /* 0x000fda0003f0f018 */
[----:B------:R-:W-:Y:S05]  /*42d0*/  @!P0 EXIT ;  /* 0x000000000000894d */ /* 0x000fea0003800000 */
[----:B------:R-:W-:Y:S01]  /*42e0*/  BAR.SYNC.DEFER_BLOCKING 0x6, 0xa0 ;  /* 0x0182800000007b1d */ /* 0x000fe20000010000 */
[C---:B------:R-:W-:Y:S02]  /*42f0*/  IMAD.SHL.U32 R3, R166.reuse, 0x40, RZ ;  /* 0x00000040a6037824 */ /* 0x040fe400078e00ff */
[----:B------:R-:W-:Y:S02]  /*4300*/  HFMA2 R76, -RZ, RZ, 0, 0 ;  /* 0x00000000ff4c7431 */ /* 0x000fe400000001ff */
[C---:B------:R-:W-:Y:S01]  /*4310*/  IMAD.SHL.U32 R168, R166.reuse, 0x8, RZ ;  /* 0x00000008a6a87824 */ /* 0x040fe200078e00ff */
[----:B------:R-:W-:Y:S01]  /*4320*/  CS2R R174, SRZ ;  /* 0x0000000000ae7805 */ /* 0x000fe2000001ff00 */
[----:B------:R-:W-:Y:S01]  /*4330*/  IMAD.U32 R79, R166, 0x10000, RZ ;  /* 0x00010000a64f7824 */ /* 0x000fe200078e00ff */
[----:B------:R-:W-:Y:S01]  /*4340*/  UMOV UR43, 0x400 ;  /* 0x00000400002b7882 */ /* 0x000fe20000000000 */
[----:B------:R-:W-:Y:S01]  /*4350*/  LOP3.LUT R5, R3, 0x180, RZ, 0xc0, !PT ;  /* 0x0000018003057812 */ /* 0x000fe200078ec0ff */
[----:B------:R-:W-:Y:S01]  /*4360*/  ULEA UR43, UR37, UR43, 0x18 ;  /* 0x0000002b252b7291 */ /* 0x000fe2000f8ec0ff */
[----:B------:R-:W1:Y:S01]  /*4370*/  LDC R167, c[0x0][0x370] ;  /* 0x0000dc00ffa77b82 */ /* 0x000e620000000800 */
[----:B------:R-:W-:Y:S01]  /*4380*/  LOP3.LUT R79, R79, 0x600000, RZ, 0xc0, !PT ;  /* 0x006000004f4f7812 */ /* 0x000fe200078ec0ff */
[----:B------:R-:W-:Y:S01]  /*4390*/  IMAD.MOV.U32 R181, RZ, RZ, RZ ;  /* 0x000000ffffb57224 */ /* 0x000fe200078e00ff */
[----:B------:R-:W-:Y:S01]  /*43a0*/  LOP3.LUT R168, R5, 0x30, R168, 0xf8, !PT ;  /* 0x0000003005a87812 */ /* 0x000fe200078ef8a8 */
[----:B------:R-:W-:Y:S01]  /*43b0*/  UIADD3 UR4, UPT, UPT, UR43, 0x2200, URZ ;  /* 0x000022002b047890 */ /* 0x000fe2000fffe0ff */
[----:B------:R-:W-:Y:S01]  /*43c0*/  IMAD.MOV.U32 R173, RZ, RZ, RZ ;  /* 0x000000ffffad7224 */ /* 0x000fe200078e00ff */
[----:B------:R-:W2:Y:S01]  /*43d0*/  LDCU.64 UR46, c[0x0][0x348] ;  /* 0x00006900ff2e77ac */ /* 0x000ea20008000a00 */
[----:B------:R-:W-:Y:S01]  /*43e0*/  LOP3.LUT R168, R168, 0x1e40, R3, 0xf8, !PT ;  /* 0x00001e40a8a87812 */ /* 0x000fe200078ef803 */
[----:B------:R-:W4:Y:S01]  /*43f0*/  LDC R74, c[0x0][0xb0c] ;  /* 0x0002c300ff4a7b82 */ /* 0x000f220000000800 */
[----:B------:R-:W-:Y:S01]  /*4400*/  IMAD.SHL.U32 R3, R166, 0x10, RZ ;  /* 0x00000010a6037824 */ /* 0x000fe200078e00ff */
[----:B------:R-:W-:Y:S01]  /*4410*/  MOV R179, UR4 ;  /* 0x0000000400b37c02 */ /* 0x000fe20008000f00 */
[----:B------:R-:W1:Y:S03]  /*4420*/  LDCU.64 UR38, c[0x0][0x888] ;  /* 0x00011100ff2677ac */ /* 0x000e660008000a00 */
[C---:B------:R-:W-:Y:S01]  /*4430*/  LOP3.LUT R5, R3.reuse, 0x20, RZ, 0xc0, !PT ;  /* 0x0000002003057812 */ /* 0x040fe200078ec0ff */
[----:B------:R-:W3:Y:S01]  /*4440*/  LDS R0, [UR43+0x100] ;  /* 0x0001002bff007984 */ /* 0x000ee20008000800 */
[----:B------:R-:W1:Y:S01]  /*4450*/  LDC R170, c[0x0][0xb20] ;  /* 0x0002c800ffaa7b82 */ /* 0x000e620000000800 */
[----:B------:R-:W-:Y:S01]  /*4460*/  LOP3.LUT R3, R3, 0x40, RZ, 0xc0, !PT ;  /* 0x0000004003037812 */ /* 0x000fe200078ec0ff */
[----:B------:R-:W-:-:S06]  /*4470*/  UIADD3 UR42, UPT, UPT, UR43, 0x200, URZ ;  /* 0x000002002b2a7890 */ /* 0x000fcc000fffe0ff */
[----:B------:R-:W1:Y:S08]  /*4480*/  LDC R73, c[0x0][0xb30] ;  /* 0x0002cc00ff497b82 */ /* 0x000e700000000800 */
[----:B------:R-:W1:Y:S08]  /*4490*/  LDC.64 R152, c[0x0][0xb10] ;  /* 0x0002c400ff987b82 */ /* 0x000e700000000a00 */
[----:B------:R-:W1:Y:S08]  /*44a0*/  LDC.64 R70, c[0x0][0xb18] ;  /* 0x0002c600ff467b82 */ /* 0x000e700000000a00 */
[----:B------:R-:W1:Y:S01]  /*44b0*/  LDC.64 R148, c[0x0][0x888] ;  /* 0x00022200ff947b82 */ /* 0x000e620000000a00 */
[----:B---3--:R-:W-:-:S07]  /*44c0*/  IMAD.IADD R79, R0, 0x1, R79 ;  /* 0x00000001004f7824 */ /* 0x008fce00078e024f */
[----:B------:R-:W3:Y:S01]  /*44d0*/  LDC.64 R68, c[0x0][0xb28] ;  /* 0x0002ca00ff447b82 */ /* 0x000ee20000000a00 */
[----:B------:R-:W-:-:S05]  /*44e0*/  VIADD R0, R168, UR43 ;  /* 0x0000002ba8007c36 */ /* 0x000fca0008000000 */
[--C-:B------:R-:W-:Y:S02]  /*44f0*/  IADD3 R178, PT, PT, -R5, 0x200, R0.reuse ;  /* 0x0000020005b27810 */ /* 0x100fe40007ffe100 */
[----:B------:R-:W1:Y:S01]  /*4500*/  LDC.64 R150, c[0x0][0x890] ;  /* 0x00022400ff967b82 */ /* 0x000e620000000a00 */
[----:B------:R-:W-:Y:S02]  /*4510*/  IADD3 R177, PT, PT, -R3, 0x200, R0 ;  /* 0x0000020003b17810 */ /* 0x000fe40007ffe100 */
[----:B------:R-:W-:-:S05]  /*4520*/  IMAD.IADD R176, R178, 0x1, -R3 ;  /* 0x00000001b2b07824 */ /* 0x000fca00078e0a03 */
[----:B------:R-:W1:Y:S08]  /*4530*/  LDC.64 R146, c[0x0][0x8b0] ;  /* 0x00022c00ff927b82 */ /* 0x000e700000000a00 */
[----:B------:R-:W1:Y:S08]  /*4540*/  LDC.64 R144, c[0x0][0x8a8] ;  /* 0x00022a00ff907b82 */ /* 0x000e700000000a00 */
[----:B--2-4-:R-:W1:Y:S02]  /*4550*/  LDC R172, c[0x0][0x374] ;  /* 0x0000dd00ffac7b82 */ /* 0x014e640000000800 */
.L_x_93:
[C---:B------:R-:W-:Y:S02]  /*4560*/  LEA R0, R181.reuse, UR43, 0x3 ;  /* 0x0000002bb5007c11 */ /* 0x040fe4000f8e18ff */
[----:B------:R-:W-:Y:S02]  /*4570*/  SHF.L.U32 R3, R174, 0x1f, RZ ;  /* 0x0000001fae037819 */ /* 0x000fe400000006ff */
[----:B------:R-:W-:Y:S02]  /*4580*/  LEA R16, R181, UR43, 0x4 ;  /* 0x0000002bb5107c11 */ /* 0x000fe4000f8e20ff */
[----:B--2---:R-:W2:Y:S02]  /*4590*/  SYNCS.PHASECHK.TRANS64.TRYWAIT P0, [R0+URZ+0x50], R3 ;  /* 0x00005003000075a7 */ /* 0x004ea400080011ff */
[----:B-12---:R-:W-:Y:S05]  /*45a0*/  @!P0 BRA `(.L_x_76) ;  /* 0x0000002800488947 */ /* 0x006fea0003800000 */
.L_x_123:
[----:B------:R-:W4:Y:S01]  /*45b0*/  LDC.64 R12, c[0x0][0xb10] ;  /* 0x0002c400ff0c7b82 */ /* 0x000f220000000a00 */
[----:B------:R-:W3:Y:S01]  /*45c0*/  LDS.128 R16, [R16+0xe0] ;  /* 0x0000e00010107984 */ /* 0x000ee20000000c00 */
[----:B-1----:R-:W-:Y:S01]  /*45d0*/  ISETP.NE.AND P1, PT, R73, 0x1, PT ;  /* 0x000000014900780c */ /* 0x002fe20003f25270 */
[----:B--2---:R-:W-:Y:S01]  /*45e0*/  VIADD R0, R0, 0x60 ;  /* 0x0000006000007836 */ /* 0x004fe20000000000 */
[----:B------:R-:W-:Y:S04]  /*45f0*/  ISETP.GE.AND P0, PT, R72, 0x1, PT ;  /* 0x000000014800780c */ /* 0x000fe80003f06270 */
[----:B------:R-:W1:Y:S01]  /*4600*/  LDC.64 R10, c[0x0][0xb18] ;  /* 0x0002c600ff0a7b82 */ /* 0x000e620000000a00 */
[----:B------:R-:W-:Y:S01]  /*4610*/  PRMT R0, RZ, 0x654, R0 ;  /* 0x00000654ff007816 */ /* 0x000fe20000000000 */
[----:B------:R-:W-:Y:S01]  /*4620*/  @!PT LDS RZ, [RZ] ;  /* 0x00000000fffff984 */ /* 0x000fe20000000800 */
[----:B------:R-:W-:Y:S01]  /*4630*/  @!PT LDS RZ, [RZ] ;  /* 0x00000000fffff984 */ /* 0x000fe20000000800 */
[----:B------:R-:W-:Y:S01]  /*4640*/  @!PT LDS RZ, [RZ] ;  /* 0x00000000fffff984 */ /* 0x000fe20000000800 */
[----:B------:R-:W-:Y:S01]  /*4650*/  @!PT LDS RZ, [RZ] ;  /* 0x00000000fffff984 */ /* 0x000fe20000000800 */
[----:B------:R2:W-:Y:S06]  /*4660*/  MEMBAR.ALL.CTA ;  /* 0x0000000000007992 */ /* 0x0005ec0000008000 */
[----:B--2---:R-:W2:Y:S01]  /*4670*/  FENCE.VIEW.ASYNC.S ;  /* 0x00000000000073c6 */ /* 0x004ea20000000000 */
[----:B------:R-:W1:Y:S08]  /*4680*/  @!P1 LDC R14, c[0x0][0xb20] ;  /* 0x0002c800ff0e9b82 */ /* 0x000e700000000800 */
[----:B------:R-:W1:Y:S01]  /*4690*/  @!P1 LDC R9, c[0x0][0xb0c] ;  /* 0x0002c300ff099b82 */ /* 0x000e620000000800 */
[----:B--2---:R2:W-:Y:S01]  /*46a0*/  SYNCS.ARRIVE.TRANS64.RED.A1T0 RZ, [R0+URZ], RZ ;  /* 0x000000ff00ff79a7 */ /* 0x0045e200081004ff */
[----:B---3--:R-:W-:Y:S04]  /*46b0*/  LOP3.LUT P4, RZ, R18, 0x1, RZ, 0xc0, !PT ;  /* 0x0000000112ff7812 */ /* 0x008fe8000788c0ff */
[----:B------:R-:W-:Y:S09]  /*46c0*/  P2R R180, PR, RZ, 0x10 ;  /* 0x00000010ffb47803 */ /* 0x000ff20000000000 */
[----:B------:R-:W-:Y:S02]  /*46d0*/  @P4 MOV R77, R16 ;  /* 0x00000010004d4202 */ /* 0x000fe40000000f00 */
[----:B------:R-:W-:Y:S01]  /*46e0*/  @P4 LOP3.LUT R75, R17, 0xffff, RZ, 0xc0, !PT ;  /* 0x0000ffff114b4812 */ /* 0x000fe200078ec0ff */
[----:B--2-4-:R-:W-:Y:S06]  /*46f0*/  @!P0 BRA `(.L_x_77) ;  /* 0x0000000000a48947 */ /* 0x014fec0003800000 */
[----:B------:R-:W-:Y:S01]  /*4700*/  IMAD.HI.U32 R21, R172, R71, RZ ;  /* 0x00000047ac157227 */ /* 0x000fe200078e00ff */
[----:B------:R-:W-:Y:S02]  /*4710*/  ISETP.NE.AND P0, PT, R70, 0x1, PT ;  /* 0x000000014600780c */ /* 0x000fe40003f05270 */
[----:B------:R-:W-:Y:S01]  /*4720*/  ISETP.NE.AND P2, PT, R72, 0x1, PT ;  /* 0x000000014800780c */ /* 0x000fe20003f45270 */
[----:B------:R-:W-:Y:S01]  /*4730*/  IMAD.HI.U32 R20, R167, R152, RZ ;  /* 0x00000098a7147227 */ /* 0x000fe200078e00ff */
[----:B------:R-:W-:Y:S02]  /*4740*/  SHF.R.U32.HI R21, RZ, R170, R21 ;  /* 0x000000aaff157219 */ /* 0x000fe40000011615 */
[----:B------:R-:W-:Y:S01]  /*4750*/  ISETP.NE.AND P3, PT, R74, 0x1, PT ;  /* 0x000000014a00780c */ /* 0x000fe20003f65270 */
[----:B------:R-:W-:Y:S01]  /*4760*/  IMAD.HI.U32 R24, R77, R152, RZ ;  /* 0x000000984d187227 */ /* 0x000fe200078e00ff */
[----:B------:R-:W-:Y:S02]  /*4770*/  SHF.R.U32.HI R20, RZ, R153, R20 ;  /* 0x00000099ff147219 */ /* 0x000fe40000011614 */
[----:B------:R-:W-:Y:S01]  /*4780*/  SEL R3, R172, R21, !P0 ;  /* 0x00000015ac037207 */ /* 0x000fe20004000000 */
[----:B------:R-:W-:Y:S01]  /*4790*/  IMAD.HI.U32 R21, R75, R71, RZ ;  /* 0x000000474b157227 */ /* 0x000fe200078e00ff */
[----:B------:R-:W-:Y:S02]  /*47a0*/  SEL R7, R167, R20, !P3 ;  /* 0x00000014a7077207 */ /* 0x000fe40005800000 */
[----:B------:R-:W-:Y:S01]  /*47b0*/  SHF.R.U32.HI R24, RZ, R153, R24 ;  /* 0x00000099ff187219 */ /* 0x000fe20000011618 */
[-C--:B------:R-:W-:Y:S04]  /*47c0*/  IMAD.HI.U32 R20, R3, R68.reuse, RZ ;  /* 0x0000004403147227 */ /* 0x080fe800078e00ff */
[----:B------:R-:W-:Y:S01]  /*47d0*/  IMAD.HI.U32 R22, R7, R68, RZ ;  /* 0x0000004407167227 */ /* 0x000fe200078e00ff */
[-C--:B------:R-:W-:Y:S02]  /*47e0*/  @P2 SHF.R.U32.HI R3, RZ, R69.reuse, R20 ;  /* 0x00000045ff032219 */ /* 0x080fe40000011614 */
[----:B------:R-:W-:Y:S02]  /*47f0*/  SHF.R.U32.HI R20, RZ, R170, R21 ;  /* 0x000000aaff147219 */ /* 0x000fe40000011615 */
[----:B------:R-:W-:Y:S01]  /*4800*/  @P2 SHF.R.U32.HI R7, RZ, R69, R22 ;  /* 0x00000045ff072219 */ /* 0x000fe20000011616 */
[C---:B------:R-:W-:Y:S01]  /*4810*/  IMAD R2, R72.reuse, R3, RZ ;  /* 0x0000000348027224 */ /* 0x040fe200078e02ff */
[----:B------:R-:W-:Y:S02]  /*4820*/  SEL R5, R75, R20, !P0 ;  /* 0x000000144b057207 */ /* 0x000fe40004000000 */
[----:B------:R-:W-:Y:S01]  /*4830*/  SEL R3, R77, R24, !P3 ;  /* 0x000000184d037207 */ /* 0x000fe20005800000 */
[----:B------:R-:W-:Y:S01]  /*4840*/  IMAD R4, R72, R7, RZ ;  /* 0x0000000748047224 */ /* 0x000fe200078e02ff */
[C---:B------:R-:W-:Y:S01]  /*4850*/  ISETP.GE.AND P0, PT, R5.reuse, R2, PT ;  /* 0x000000020500720c */ /* 0x040fe20003f06270 */
[----:B------:R-:W-:Y:S03]  /*4860*/  IMAD.HI.U32 R6, R5, R68, RZ ;  /* 0x0000004405067227 */ /* 0x000fe600078e00ff */
[----:B------:R-:W-:Y:S01]  /*4870*/  ISETP.GE.OR P0, PT, R3, R4, P0 ;  /* 0x000000040300720c */ /* 0x000fe20000706670 */
[----:B------:R-:W-:Y:S01]  /*4880*/  IMAD.MOV R4, RZ, RZ, -R3 ;  /* 0x000000ffff047224 */ /* 0x000fe200078e0a03 */
[-C--:B------:R-:W-:Y:S03]  /*4890*/  SHF.R.U32.HI R6, RZ, R69.reuse, R6 ;  /* 0x00000045ff067219 */ /* 0x080fe60000011606 */
[----:B------:R-:W-:Y:S01]  /*48a0*/  IMAD R77, R74, R4, R77 ;  /* 0x000000044a4d7224 */ /* 0x000fe200078e024d */
[----:B------:R-:W-:Y:S05]  /*48b0*/  SEL R15, R5, R6, !P2 ;  /* 0x00000006050f7207 */ /* 0x000fea0005000000 */
[----:B------:R-:W-:Y:S02]  /*48c0*/  IMAD.MOV R6, RZ, RZ, -R15 ;  /* 0x000000ffff067224 */ /* 0x000fe400078e0a0f */
[C---:B------:R-:W-:Y:S04]  /*48d0*/  @!P0 IMAD.HI.U32 R2, R3.reuse, R68, RZ ;  /* 0x0000004403028227 */ /* 0x040fe800078e00ff */
[----:B------:R-:W-:Y:S01]  /*48e0*/  IMAD R6, R72, R6, R5 ;  /* 0x0000000648067224 */ /* 0x000fe200078e0205 */
[----:B------:R-:W-:Y:S04]  /*48f0*/  @!P0 SHF.R.U32.HI R2, RZ, R69, R2 ;  /* 0x00000045ff028219 */ /* 0x000fe80000011602 */
[----:B------:R-:W-:Y:S02]  /*4900*/  @!P0 SEL R0, R3, R2, !P2 ;  /* 0x0000000203008207 */ /* 0x000fe40005000000 */
[----:B------:R-:W-:Y:S02]  /*4910*/  IADD3 R2, PT, PT, -R5, RZ, RZ ;  /* 0x000000ff05027210 */ /* 0x000fe40007ffe1ff */
[----:B------:R-:W-:Y:S01]  /*4920*/  @!P0 IADD3 R8, PT, PT, R15, -R0, RZ ;  /* 0x800000000f088210 */ /* 0x000fe20007ffe0ff */
[----:B------:R-:W-:Y:S02]  /*4930*/  @!P0 IMAD R0, R7, R6, R0 ;  /* 0x0000000607008224 */ /* 0x000fe400078e0200 */
[----:B------:R-:W-:Y:S02]  /*4940*/  IMAD R75, R70, R2, R75 ;  /* 0x00000002464b7224 */ /* 0x000fe400078e024b */
[----:B------:R-:W-:Y:S02]  /*4950*/  @!P0 IMAD R5, R8, R72, R3 ;  /* 0x0000004808058224 */ /* 0x000fe400078e0203 */
[----:B------:R-:W-:Y:S04]  /*4960*/  @!P0 IMAD.MOV.U32 R3, RZ, RZ, R0 ;  /* 0x000000ffff038224 */ /* 0x000fe800078e0000 */
[----:B------:R-:W-:Y:S02]  /*4970*/  IMAD R77, R3, R74, R77 ;  /* 0x0000004a034d7224 */ /* 0x000fe400078e024d */
[----:B------:R-:W-:Y:S07]  /*4980*/  IMAD R75, R5, R70, R75 ;  /* 0x00000046054b7224 */ /* 0x000fee00078e024b */
.L_x_77:
[----:B------:R-:W-:Y:S01]  /*4990*/  @!P1 IMAD.HI.U32 R0, R77, R12, RZ ;  /* 0x0000000c4d009227 */ /* 0x000fe200078e00ff */
[----:B-1----:R-:W-:Y:S01]  /*49a0*/  @!P1 ISETP.NE.AND P0, PT, R10, 0x1, PT ;  /* 0x000000010a00980c */ /* 0x002fe20003f05270 */
[----:B------:R-:W-:Y:S01]  /*49b0*/  ULOP3.LUT UP0, URZ, UR42, 0x1b0, URZ, 0xc0, !UPT ;  /* 0x000001b02aff7892 */ /* 0x000fe2000f80c0ff */
[----:B------:R-:W-:Y:S01]  /*49c0*/  @!P1 ISETP.NE.AND P2, PT, R9, 0x1, PT ;  /* 0x000000010900980c */ /* 0x000fe20003f45270 */
[----:B------:R-:W-:Y:S01]  /*49d0*/  @!P1 IMAD.HI.U32 R3, R75, R11, RZ ;  /* 0x0000000b4b039227 */ /* 0x000fe200078e00ff */
[----:B------:R-:W-:Y:S02]  /*49e0*/  @!P1 SHF.R.U32.HI R0, RZ, R13, R0 ;  /* 0x0000000dff009219 */ /* 0x000fe40000011600 */
[----:B------:R-:W-:Y:S01]  /*49f0*/  @P4 SHF.R.U32.HI R171, RZ, 0x10, R17 ;  /* 0x00000010ffab4819 */ /* 0x000fe20000011611 */
[----:B------:R-:W-:Y:S01]  /*4a00*/  VIADD R181, R181, 0x1 ;  /* 0x00000001b5b57836 */ /* 0x000fe20000000000 */
[----:B------:R-:W-:Y:S02]  /*4a10*/  @!P1 SHF.R.U32.HI R2, RZ, R14, R3 ;  /* 0x0000000eff029219 */ /* 0x000fe40000011603 */
[----:B------:R-:W-:Y:S02]  /*4a20*/  @!P1 SEL R3, R77, R0, !P2 ;  /* 0x000000004d039207 */ /* 0x000fe40005000000 */
[----:B------:R-:W-:Y:S05]  /*4a30*/  @!P1 SEL R2, R75, R2, !P0 ;  /* 0x000000024b029207 */ /* 0x000fea0004000000 */
[----:B------:R-:W-:Y:S02]  /*4a40*/  @!P1 IMAD.IADD R0, R2, 0x1, -R3 ;  /* 0x0000000102009824 */ /* 0x000fe400078e0a03 */
[----:B------:R-:W-:Y:S02]  /*4a50*/  @!P1 IMAD.IADD R2, R3, 0x1, -R2 ;  /* 0x0000000103029824 */ /* 0x000fe400078e0a02 */
[----:B------:R-:W-:Y:S02]  /*4a60*/  @!P1 IMAD R77, R0, R9, R77 ;  /* 0x00000009004d9224 */ /* 0x000fe400078e024d */
[----:B------:R-:W-:Y:S01]  /*4a70*/  @!P1 IMAD R75, R2, R10, R75 ;  /* 0x0000000a024b9224 */ /* 0x000fe200078e024b */
[----:B------:R-:W-:Y:S06]  /*4a80*/  BRA.U !UP0, `(.L_x_78) ;  /* 0x0000000108407547 */ /* 0x000fec000b800000 */
[----:B------:R-:W1:Y:S01]  /*4a90*/  LDCU.64 UR8, c[0x4][0x80] ;  /* 0x01001000ff0877ac */ /* 0x000e620008000a00 */
[----:B------:R-:W-:Y:S01]  /*4aa0*/  MOV R3, 0x0 ;  /* 0x0000000000037802 */ /* 0x000fe20000000f00 */
[----:B------:R-:W-:Y:S02]  /*4ab0*/  HFMA2 R12, -RZ, RZ, 0, 5.9604644775390625e-08 ;  /* 0x00000001ff0c7431 */ /* 0x000fe400000001ff */
[----:B------:R-:W-:Y:S02]  /*4ac0*/  IMAD.MOV.U32 R8, RZ, RZ, 0x70 ;  /* 0x00000070ff087424 */ /* 0x000fe400078e00ff */
[----:B------:R-:W-:Y:S01]  /*4ad0*/  IMAD.MOV.U32 R13, RZ, RZ, RZ ;  /* 0x000000ffff0d7224 */ /* 0x000fe200078e00ff */
[----:B------:R-:W2:Y:S01]  /*4ae0*/  LDCU.64 UR6, c[0x4][0x88] ;  /* 0x01001100ff0677ac */ /* 0x000ea20008000a00 */
[----:B------:R-:W3:Y:S01]  /*4af0*/  LDC.64 R2, c[0x4][R3] ;  /* 0x0100000003027b82 */ /* 0x000ee20000000a00 */
[----:B------:R-:W4:Y:S01]  /*4b00*/  LDCU.64 UR4, c[0x4][0x8] ;  /* 0x01000100ff0477ac */ /* 0x000f220008000a00 */
[----:B-1----:R-:W-:Y:S01]  /*4b10*/  MOV R5, UR9 ;  /* 0x0000000900057c02 */ /* 0x002fe20008000f00 */
[----:B------:R-:W-:Y:S01]  /*4b20*/  IMAD.U32 R4, RZ, RZ, UR8 ;  /* 0x00000008ff047e24 */ /* 0x000fe2000f8e00ff */
[----:B--2---:R-:W-:Y:S01]  /*4b30*/  MOV R7, UR7 ;  /* 0x0000000700077c02 */ /* 0x004fe20008000f00 */
[----:B------:R-:W-:Y:S01]  /*4b40*/  IMAD.U32 R6, RZ, RZ, UR6 ;  /* 0x00000006ff067e24 */ /* 0x000fe2000f8e00ff */
[----:B----4-:R-:W-:Y:S01]  /*4b50*/  MOV R11, UR5 ;  /* 0x00000005000b7c02 */ /* 0x010fe20008000f00 */
[----:B------:R-:W-:Y:S02]  /*4b60*/  IMAD.U32 R10, RZ, RZ, UR4 ;  /* 0x00000004ff0a7e24 */ /* 0x000fe4000f8e00ff */
[----:B------:R-:W-:Y:S07]  /*4b70*/  LEPC R20, `(.L_x_78) ;  /* 0x000000001014794e */ /* 0x000fee0000000000 */
[----:B---3-5:R-:W-:Y:S05]  /*4b80*/  CALL.ABS.NOINC R2 ;  /* 0x0000000002007343 */ /* 0x028fea0003c00000 */
.L_x_78:
[----:B------:R-:W-:Y:S01]  /*4b90*/  LOP3.LUT P0, RZ, R179, 0x1b0, RZ, 0xc0, !PT ;  /* 0x000001b0b3ff7812 */ /* 0x000fe2000780c0ff */
[----:B------:R-:W-:Y:S11]  /*4ba0*/  BSSY.RECONVERGENT B6, `(.L_x_79) ;  /* 0x0000013000067945 */ /* 0x000ff60003800200 */
[----:B------:R-:W-:Y:S01]  /*4bb0*/  @!UPT UIADD3 URZ, UPT, UPT, URZ, URZ, URZ ;  /* 0x000000fffffff290 */ /* 0x000fe2000fffe0ff */
[----:B------:R-:W-:Y:S05]  /*4bc0*/  @!P0 BRA `(.L_x_80) ;  /* 0x0000000000408947 */ /* 0x000fea0003800000 */
        /* <DEDUP_REMOVED lines=16> */
.L_x_80:
[----:B------:R-:W-:Y:S05]  /*4cd0*/  BSYNC.RECONVERGENT B6 ;  /* 0x0000000000067941 */ /* 0x000fea0003800200 */
.L_x_79:
[----:B------:R-:W-:Y:S01]  /*4ce0*/  ISETP.NE.U32.AND P3, PT, R150, RZ, PT ;  /* 0x000000ff9600720c */ /* 0x000fe20003f65070 */
[----:B------:R-:W-:Y:S01]  /*4cf0*/  UISETP.NE.AND UP1, UPT, UR44, URZ, UPT ;  /* 0x000000ff2c00728c */ /* 0x000fe2000bf25270 */
[----:B------:R-:W-:Y:S02]  /*4d00*/  ISETP.NE.U32.AND P4, PT, R146, RZ, PT ;  /* 0x000000ff9200720c */ /* 0x000fe40003f85070 */
[----:B------:R-:W-:Y:S02]  /*4d10*/  ISETP.NE.AND.EX P3, PT, R151, RZ, PT, P3 ;  /* 0x000000ff9700720c */ /* 0x000fe40003f65330 */
[----:B------:R-:W-:Y:S02]  /*4d20*/  PLOP3.LUT P1, PT, PT, PT, PT, 0x8, 0x80 ;  /* 0x000000000080781c */ /* 0x000fe40003f2e170 */
[----:B------:R-:W-:Y:S02]  /*4d30*/  PLOP3.LUT P0, PT, PT, PT, UP1, 0x80, 0x8 ;  /* 0x000000000008781c */ /* 0x000fe40003f0f018 */
[----:B------:R-:W-:Y:S02]  /*4d40*/  ISETP.NE.AND.EX P4, PT, R147, RZ, PT, P4 ;  /* 0x000000ff9300720c */ /* 0x000fe40003f85340 */
[----:B------:R-:W1:Y:S09]  /*4d50*/  @UP1 LDCU.64 UR4, c[0x0][0x888] ;  /* 0x00011100ff0417ac */ /* 0x000e720008000a00 */
[----:B------:R-:W-:Y:S01]  /*4d60*/  @P0 PLOP3.LUT P1, PT, P3, PT, PT, 0x80, 0x8 ;  /* 0x000000000008081c */ /* 0x000fe20001f2f070 */
[----:B-1----:R-:W-:Y:S04]  /*4d70*/  @UP1 UISETP.NE.U32.AND UP0, UPT, UR4, URZ, UPT ;  /* 0x000000ff0400128c */ /* 0x002fe8000bf05070 */
[----:B------:R-:W-:Y:S04]  /*4d80*/  @UP1 UISETP.NE.AND.EX UP0, UPT, UR5, URZ, UPT, UP0 ;  /* 0x000000ff0500128c */ /* 0x000fe8000bf05300 */
[----:B------:R-:W-:Y:S01]  /*4d90*/  @UP1 USEL UR4, URZ, 0xffffffff, UP0 ;  /* 0xffffffffff041887 */ /* 0x000fe20008000000 */
[----:B------:R-:W-:Y:S11]  /*4da0*/  @!P3 BRA `(.L_x_81) ;  /* 0x00000000002cb947 */ /* 0x000ff60003800000 */
[----:B------:R-:W-:Y:S01]  /*4db0*/  ISETP.NE.U32.AND P2, PT, R148, RZ, PT ;  /* 0x000000ff9400720c */ /* 0x000fe20003f45070 */
[----:B------:R-:W-:Y:S03]  /*4dc0*/  IMAD.MOV.U32 R164, RZ, RZ, 0x1 ;  /* 0x00000001ffa47424 */ /* 0x000fe600078e00ff */
[----:B------:R-:W-:Y:S11]  /*4dd0*/  ISETP.NE.AND.EX P2, PT, R149, RZ, PT, P2 ;  /* 0x000000ff9500720c */ /* 0x000ff60003f45320 */
[----:B------:R-:W-:Y:S02]  /*4de0*/  @!UPT UIADD3 URZ, UPT, UPT, URZ, URZ, URZ ;  /* 0x000000fffffff290 */ /* 0x000fe4000fffe0ff */
[----:B------:R-:W1:Y:S01]  /*4df0*/  @P2 LDC.64 R2, c[0x0][0x888] ;  /* 0x00022200ff022b82 */ /* 0x000e620000000a00 */
[----:B------:R-:W-:Y:S04]  /*4e00*/  @P2 IMAD R0, R150, UR36, RZ ;  /* 0x0000002496002c24 */ /* 0x000fe8000f8e02ff */
[----:B-1----:R-:W-:Y:S04]  /*4e10*/  @P2 IMAD.WIDE R2, R0, 0x4, R2 ;  /* 0x0000000400022825 */ /* 0x002fe800078e0202 */
[----:B------:R-:W-:Y:S01]  /*4e20*/  HFMA2 R0, -RZ, RZ, 0, 5.9604644775390625e-08 ;  /* 0x00000001ff007431 */ /* 0x000fe200000001ff */
[----:B-----5:R1:W5:Y:S04]  /*4e30*/  @P2 LDG.E R81, desc[UR40][R2.64] ;  /* 0x0000002802512981 */ /* 0x020368000c1e1900 */
[----:B------:R-:W-:Y:S01]  /*4e40*/  @!P2 PRMT R164, R0, 0x7610, R164 ;  /* 0x0000761000a4a816 */ /* 0x000fe200000000a4 */
[----:B-1----:R-:W2:Y:S06]  /*4e50*/  @!P2 LDC R81, c[0x0][0x880] ;  /* 0x00022000ff51ab82 */ /* 0x002eac0000000800 */
.L_x_81:
[----:B------:R-:W-:Y:S05]  /*4e60*/  @!P4 BRA `(.L_x_82) ;  /* 0x000000000020c947 */ /* 0x000fea0003800000 */
[----:B------:R-:W-:Y:S04]  /*4e70*/  ISETP.NE.U32.AND P2, PT, R144, RZ, PT ;  /* 0x000000ff9000720c */ /* 0x000fe80003f45070 */
[----:B------:R-:W-:Y:S11]  /*4e80*/  ISETP.NE.AND.EX P2, PT, R145, RZ, PT, P2 ;  /* 0x000000ff9100720c */ /* 0x000ff60003f45320 */
[----:B------:R-:W-:Y:S02]  /*4e90*/  @!UPT UIADD3 URZ, UPT, UPT, URZ, URZ, URZ ;  /* 0x000000fffffff290 */ /* 0x000fe4000fffe0ff */
[----:B------:R-:W1:Y:S01]  /*4ea0*/  @P2 LDC.64 R2, c[0x0][0x8a8] ;  /* 0x00022a00ff022b82 */ /* 0x000e620000000a00 */
[----:B------:R-:W-:Y:S04]  /*4eb0*/  @P2 IMAD R0, R146, UR36, RZ ;  /* 0x0000002492002c24 */ /* 0x000fe8000f8e02ff */
[----:B-1----:R-:W-:Y:S05]  /*4ec0*/  @P2 IMAD.WIDE R2, R0, 0x4, R2 ;  /* 0x0000000400022825 */ /* 0x002fea00078e0202 */
[----:B-----5:R1:W5:Y:S02]  /*4ed0*/  @P2 LDG.E R78, desc[UR40][R2.64] ;  /* 0x00000028024e2981 */ /* 0x020364000c1e1900 */
[----:B-1----:R-:W3:Y:S02]  /*4ee0*/  @!P2 LDC R78, c[0x0][0x8a0] ;  /* 0x00022800ff4eab82 */ /* 0x002ee40000000800 */
.L_x_82:
[----:B--2--5:R-:W-:Y:S01]  /*4ef0*/  @P0 FSETP.NEU.AND P4, PT, R81, RZ, PT ;  /* 0x000000ff5100020b */ /* 0x024fe20003f8d000 */
[----:B------:R-:W-:Y:S01]  /*4f00*/  IMAD.U32 R0, RZ, RZ, UR4 ;  /* 0x00000004ff007e24 */ /* 0x000fe2000f8e00ff */
[----:B------:R-:W-:Y:S01]  /*4f10*/  @P0 LOP3.LUT P2, RZ, R164, 0xff, RZ, 0xc0, !PT ;  /* 0x000000ffa4ff0812 */ /* 0x000fe2000784c0ff */
[----:B------:R-:W-:Y:S01]  /*4f20*/  BSSY B1, `(.L_x_83) ;  /* 0x000003d000017945 */ /* 0x000fe20003800000 */
[----:B------:R-:W-:Y:S01]  /*4f30*/  @P0 SEL R3, RZ, 0xffffffff, P4 ;  /* 0xffffffffff030807 */ /* 0x000fe20002000000 */
[C---:B------:R-:W-:Y:S01]  /*4f40*/  IMAD R64, R76.reuse, 0x40, R79 ;  /* 0x000000404c407824 */ /* 0x040fe200078e024f */
[----:B------:R-:W-:Y:S02]  /*4f50*/  LEA R156, R76, UR43, 0x3 ;  /* 0x0000002b4c9c7c11 */ /* 0x000fe4000f8e18ff */
[----:B------:R-:W-:Y:S02]  /*4f60*/  CS2R R86, SRZ ;  /* 0x0000000000567805 */ /* 0x000fe4000001ff00 */
[----:B------:R-:W-:Y:S02]  /*4f70*/  @P1 SEL R3, R0, R3, !P2 ;  /* 0x0000000300031207 */ /* 0x000fe40005000000 */
[----:B------:R-:W-:Y:S02]  /*4f80*/  CS2R R84, SRZ ;  /* 0x0000000000547805 */ /* 0x000fe4000001ff00 */
[----:B------:R-:W-:Y:S02]  /*4f90*/  SHF.L.U32 R5, R175, 0x1f, RZ ;  /* 0x0000001faf057819 */ /* 0x000fe400000006ff */
[----:B------:R-:W-:Y:S02]  /*4fa0*/  CS2R R90, SRZ ;  /* 0x00000000005a7805 */ /* 0x000fe4000001ff00 */
[----:B------:R-:W-:Y:S02]  /*4fb0*/  @P0 LOP3.LUT R3, R3, 0x1, RZ, 0xc0, !PT ;  /* 0x0000000103030812 */ /* 0x000fe400078ec0ff */
[----:B------:R-:W-:Y:S02]  /*4fc0*/  CS2R R88, SRZ ;  /* 0x0000000000587805 */ /* 0x000fe4000001ff00 */
[----:B------:R-:W-:Y:S02]  /*4fd0*/  PLOP3.LUT P5, PT, PT, PT, PT, 0x8, 0x80 ;  /* 0x000000000080781c */ /* 0x000fe40003fae170 */
[----:B------:R-:W-:Y:S02]  /*4fe0*/  CS2R R98, SRZ ;  /* 0x0000000000627805 */ /* 0x000fe4000001ff00 */
[----:B------:R-:W-:Y:S02]  /*4ff0*/  ISETP.NE.U32.OR P1, PT, R3, 0x1, !P0 ;  /* 0x000000010300780c */ /* 0x000fe40004725470 */
[----:B------:R-:W-:Y:S02]  /*5000*/  CS2R R96, SRZ ;  /* 0x0000000000607805 */ /* 0x000fe4000001ff00 */
[----:B------:R-:W-:Y:S02]  /*5010*/  CS2R R94, SRZ ;  /* 0x00000000005e7805 */ /* 0x000fe4000001ff00 */
[----:B------:R-:W-:Y:S07]  /*5020*/  CS2R R92, SRZ ;  /* 0x00000000005c7805 */ /* 0x000fee000001ff00 */
[----:B------:R-:W-:Y:S04]  /*5030*/  @P1 SHF.L.U32 R2, R173, 0x1f, RZ ;  /* 0x0000001fad021819 */ /* 0x000fe800000006ff */
[----:B------:R-:W1:Y:S01]  /*5040*/  @P1 SYNCS.PHASECHK.TRANS64.TRYWAIT P0, [UR43+0x30], R2 ;  /* 0x00003002ff0015a7 */ /* 0x000e62000800112b */
[----:B------:R2:W4:Y:S01]  /*5050*/  SYNCS.PHASECHK.TRANS64.TRYWAIT P4, [R156+URZ+0x70], R5 ;  /* 0x000070059c0075a7 */ /* 0x00052200080811ff */
[----:B-1----:R-:W-:Y:S01]  /*5060*/  @P1 PLOP3.LUT P5, PT, P0, PT, PT, 0x8, 0x80 ;  /* 0x000000000080181c */ /* 0x002fe200007ae170 */
[----:B------:R-:W-:Y:S01]  /*5070*/  @!UPT UIADD3 URZ, UPT, UPT, URZ, URZ, URZ ;  /* 0x000000fffffff290 */ /* 0x000fe2000fffe0ff */
[----:B--2-4-:R-:W-:Y:S11]  /*5080*/  @!P1 BRA `(.L_x_84) ;  /* 0x0000000000989947 */ /* 0x014ff60003800000 */
[----:B------:R-:W-:Y:S01]  /*5090*/  ISETP.NE.U32.AND P0, PT, RZ, UR38, PT ;  /* 0x00000026ff007c0c */ /* 0x000fe2000bf05070 */
[----:B------:R-:W-:Y:S01]  /*50a0*/  BSSY B0, `(.L_x_85) ;  /* 0x0000016000007945 */ /* 0x000fe20003800000 */
[----:B------:R-:W-:Y:S02]  /*50b0*/  FSETP.NEU.AND P2, PT, R81, RZ, PT ;  /* 0x000000ff5100720b */ /* 0x000fe40003f4d000 */
[----:B------:R-:W-:Y:S02]  /*50c0*/  CS2R R94, SRZ ;  /* 0x00000000005e7805 */ /* 0x000fe4000001ff00 */
[----:B------:R-:W-:Y:S02]  /*50d0*/  ISETP.NE.AND.EX P0, PT, RZ, UR39, PT, P0 ;  /* 0x00000027ff007c0c */ /* 0x000fe4000bf05300 */
[----:B------:R-:W-:Y:S02]  /*50e0*/  CS2R R92, SRZ ;  /* 0x00000000005c7805 */ /* 0x000fe4000001ff00 */
[----:B------:R-:W-:Y:S02]  /*50f0*/  LOP3.LUT P1, RZ, R164, 0xff, RZ, 0xc0, !PT ;  /* 0x000000ffa4ff7812 */ /* 0x000fe4000782c0ff */
[----:B------:R-:W-:Y:S02]  /*5100*/  CS2R R98, SRZ ;  /* 0x0000000000627805 */ /* 0x000fe4000001ff00 */
[----:B------:R-:W-:Y:S02]  /*5110*/  SEL R0, RZ, 0xffffffff, P2 ;  /* 0xffffffffff007807 */ /* 0x000fe40001000000 */
[----:B------:R-:W-:Y:S02]  /*5120*/  CS2R R96, SRZ ;  /* 0x0000000000607805 */ /* 0x000fe4000001ff00 */
[----:B------:R-:W-:Y:S02]  /*5130*/  SEL R3, RZ, 0xffffffff, P0 ;  /* 0xffffffffff037807 */ /* 0x000fe40000000000 */
[----:B------:R-:W-:Y:S02]  /*5140*/  CS2R R90, SRZ ;  /* 0x00000000005a7805 */ /* 0x000fe4000001ff00 */
[----:B------:R-:W-:Y:S02]  /*5150*/  CS2R R88, SRZ ;  /* 0x0000000000587805 */ /* 0x000fe4000001ff00 */
[----:B------:R-:W-:Y:S02]  /*5160*/  CS2R R86, SRZ ;  /* 0x0000000000567805 */ /* 0x000fe4000001ff00 */
[----:B------:R-:W-:Y:S02]  /*5170*/  @P3 SEL R0, R3, R0, !P1 ;  /* 0x0000000003003207 */ /* 0x000fe40004800000 */
[----:B------:R-:W-:Y:S02]  /*5180*/  CS2R R84, SRZ ;  /* 0x0000000000547805 */ /* 0x000fe4000001ff00 */
[----:B------:R-:W-:Y:S04]  /*5190*/  LOP3.LUT R0, R0, 0x1, RZ, 0xc0, !PT ;  /* 0x0000000100007812 */ /* 0x000fe800078ec0ff */
[----:B------:R-:W-:Y:S01]  /*51a0*/  ISETP.NE.U32.AND P0, PT, R0, 0x1, PT ;  /* 0x000000010000780c */ /* 0x000fe20003f05070 */
[----:B------:R-:W-:Y:S01]  /*51b0*/  @!UPT UIADD3 URZ, UPT, UPT, URZ, URZ, URZ ;  /* 0x000000fffffff290 */ /* 0x000fe2000fffe0ff */
[----:B------:R-:W-:Y:S11]  /*51c0*/  @!P5 BRA `(.L_x_86) ;  /* 0x00000000000cd947 */ /* 0x000ff60003800000 */
[----:B------:R-:W-:Y:S04]  /*51d0*/  SHF.L.U32 R3, R173, 0x1f, RZ ;  /* 0x0000001fad037819 */ /* 0x000fe800000006ff */
[----:B------:R-:W1:Y:S02]  /*51e0*/  SYNCS.PHASECHK.TRANS64.TRYWAIT P1, [UR43+0x30], R3 ;  /* 0x00003003ff0075a7 */ /* 0x000e64000802112b */
[----:B-1----:R-:W-:Y:S05]  /*51f0*/  @!P1 BRA `(.L_x_87) ;  /* 0x0000001c00489947 */ /* 0x002fea0003800000 */
.L_x_86:
[----:B------:R-:W-:Y:S05]  /*5200*/  BSYNC B0 ;  /* 0x0000000000007941 */ /* 0x000fea0003800000 */
.L_x_85:
[----:B------:R2:W4:Y:S01]  /*5210*/  @P0 LDS.128 R92, [R168+UR43+0x200] ;  /* 0x0002002ba85c0984 */ /* 0x0005220008000c00 */
[----:B------:R-:W-:Y:S01]  /*5220*/  UIADD3 UR4, UPT, UPT, UR43, 0x38, URZ ;  /* 0x000000382b047890 */ /* 0x000fe2000fffe0ff */
[----:B------:R-:W-:Y:S02]  /*5230*/  LOP3.LUT R173, R173, 0x1, RZ, 0x3c, !PT ;  /* 0x00000001adad7812 */ /* 0x000fe400078e3cff */
[----:B------:R2:W1:Y:S01]  /*5240*/  @P0 LDS.128 R96, [R178+0x10] ;  /* 0x00001000b2600984 */ /* 0x0004620000000c00 */
[----:B------:R-:W-:Y:S03]  /*5250*/  UPRMT UR4, UR37, 0x654, UR4 ;  /* 0x0000065425047896 */ /* 0x000fe60008000004 */
[----:B------:R2:W1:Y:S04]  /*5260*/  @P0 LDS.128 R88, [R177+0x20] ;  /* 0x00002000b1580984 */ /* 0x0004680000000c00 */
[----:B------:R2:W1:Y:S01]  /*5270*/  @P0 LDS.128 R84, [R176+0x30] ;  /* 0x00003000b0540984 */ /* 0x0004620000000c00 */
[----:B------:R-:W-:Y:S01]  /*5280*/  @!PT LDS RZ, [RZ] ;  /* 0x00000000fffff984 */ /* 0x000fe20000000800 */
[----:B------:R-:W-:Y:S01]  /*5290*/  @!PT LDS RZ, [RZ] ;  /* 0x00000000fffff984 */ /* 0x000fe20000000800 */
[----:B------:R-:W-:Y:S01]  /*52a0*/  @!PT LDS RZ, [RZ] ;  /* 0x00000000fffff984 */ /* 0x000fe20000000800 */
[----:B------:R-:W-:Y:S01]  /*52b0*/  @!PT LDS RZ, [RZ] ;  /* 0x00000000fffff984 */ /* 0x000fe20000000800 */
[----:B------:R5:W-:Y:S06]  /*52c0*/  MEMBAR.ALL.CTA ;  /* 0x0000000000007992 */ /* 0x000bec0000008000 */
[----:B-----5:R-:W5:Y:S02]  /*52d0*/  FENCE.VIEW.ASYNC.S ;  /* 0x00000000000073c6 */ /* 0x020f640000000000 */
[----:B-----5:R-:W-:Y:S01]  /*52e0*/  SYNCS.ARRIVE.TRANS64.RED.A1T0 RZ, [UR4], RZ ;  /* 0x000000ffffff79a7 */ /* 0x020fe20008100404 */
.L_x_84:
[----:B------:R-:W-:Y:S05]  /*52f0*/  BSYNC B1 ;  /* 0x0000000000017941 */ /* 0x000fea0003800000 */
.L_x_83:
[----:B-1----:R-:W-:Y:S04]  /*5300*/  SHF.R.U32.HI R0, RZ, 0x15, R64 ;  /* 0x00000015ff007819 */ /* 0x002fe80000011640 */
[----:B------:R-:W-:Y:S01]  /*5310*/  LOP3.LUT P0, RZ, R0, 0x3, R169, 0x48, !PT ;  /* 0x0000000300ff7812 */ /* 0x000fe200078048a9 */
[----:B------:R-:W-:Y:S01]  /*5320*/  @!UPT UIADD3 URZ, UPT, UPT, URZ, URZ, URZ ;  /* 0x000000fffffff290 */ /* 0x000fe2000fffe0ff */
[----:B------:R-:W-:Y:S11]  /*5330*/  @P4 BRA `(.L_x_88) ;  /* 0x0000000000084947 */ /* 0x000ff60003800000 */
[----:B------:R-:W1:Y:S02]  /*5340*/  SYNCS.PHASECHK.TRANS64.TRYWAIT P1, [R156+URZ+0x70], R5 ;  /* 0x000070059c0075a7 */ /* 0x000e6400080211ff */
[----:B-1----:R-:W-:Y:S05]  /*5350*/  @!P1 BRA `(.L_x_89) ;  /* 0x0000001c00089947 */ /* 0x002fea0003800000 */
.L_x_88:
[----:B------:R-:W-:Y:S05]  /*5360*/  @!P0 BRA `(.L_x_90) ;  /* 0x0000000000408947 */ /* 0x000fea0003800000 */
[----:B------:R-:W1:Y:S01]  /*5370*/  LDCU.64 UR8, c[0x4][0x70] ;  /* 0x01000e00ff0877ac */ /* 0x000e620008000a00 */
[----:B------:R-:W-:Y:S01]  /*5380*/  MOV R3, 0x0 ;  /* 0x0000000000037802 */ /* 0x000fe20000000f00 */
[----:B------:R-:W-:Y:S02]  /*5390*/  HFMA2 R12, -RZ, RZ, 0, 5.9604644775390625e-08 ;  /* 0x00000001ff0c7431 */ /* 0x000fe400000001ff */
[----:B------:R-:W-:Y:S02]  /*53a0*/  IMAD.MOV.U32 R8, RZ, RZ, 0x192 ;  /* 0x00000192ff087424 */ /* 0x000fe400078e00ff */
[----:B------:R-:W-:Y:S01]  /*53b0*/  IMAD.MOV.U32 R13, RZ, RZ, RZ ;  /* 0x000000ffff0d7224 */ /* 0x000fe200078e00ff */
[----:B------:R-:W5:Y:S01]  /*53c0*/  LDCU.64 UR6, c[0x4][0x78] ;  /* 0x01000f00ff0677ac */ /* 0x000f620008000a00 */
[----:B------:R-:W2:Y:S01]  /*53d0*/  LDC.64 R2, c[0x4][R3] ;  /* 0x0100000003027b82 */ /* 0x000ea20000000a00 */
[----:B------:R-:W3:Y:S01]  /*53e0*/  LDCU.64 UR4, c[0x4][0x10] ;  /* 0x01000200ff0477ac */ /* 0x000ee20008000a00 */
[----:B-1----:R-:W-:Y:S01]  /*53f0*/  MOV R5, UR9 ;  /* 0x0000000900057c02 */ /* 0x002fe20008000f00 */
[----:B------:R-:W-:Y:S01]  /*5400*/  IMAD.U32 R4, RZ, RZ, UR8 ;  /* 0x00000008ff047e24 */ /* 0x000fe2000f8e00ff */
[----:B-----5:R-:W-:Y:S01]  /*5410*/  MOV R7, UR7 ;  /* 0x0000000700077c02 */ /* 0x020fe20008000f00 */
[----:B------:R-:W-:Y:S01]  /*5420*/  IMAD.U32 R6, RZ, RZ, UR6 ;  /* 0x00000006ff067e24 */ /* 0x000fe2000f8e00ff */
[----:B---3--:R-:W-:Y:S01]  /*5430*/  MOV R11, UR5 ;  /* 0x00000005000b7c02 */ /* 0x008fe20008000f00 */
[----:B------:R-:W-:Y:S02]  /*5440*/  IMAD.U32 R10, RZ, RZ, UR4 ;  /* 0x00000004ff0a7e24 */ /* 0x000fe4000f8e00ff */
[----:B------:R-:W-:Y:S07]  /*5450*/  LEPC R20, `(.L_x_90) ;  /* 0x000000001014794e */ /* 0x000fee0000000000 */
[----:B--2-4-:R-:W-:Y:S05]  /*5460*/  CALL.ABS.NOINC R2 ;  /* 0x0000000002007343 */ /* 0x014fea0003c00000 */
.L_x_90:
[----:B------:R-:W-:Y:S01]  /*5470*/  LOP3.LUT P0, RZ, R166, 0x60, RZ, 0xc0, !PT ;  /* 0x00000060a6ff7812 */ /* 0x000fe2000780c0ff */
[----:B------:R-:W-:Y:S05]  /*5480*/  WARPSYNC.ALL ;  /* 0x0000000000007948 */ /* 0x000fea0003800000 */
[----:B------:R-:W-:Y:S01]  /*5490*/  R2UR UR4, R64 ;  /* 0x00000000400472ca */ /* 0x000fe200000e0000 */
[----:B------:R-:W-:Y:S01]  /*54a0*/  BSSY.RECONVERGENT B0, `(.L_x_91) ;  /* 0x0000121000007945 */ /* 0x000fe20003800200 */
[-C--:B----4-:R-:W-:Y:S02]  /*54b0*/  F2FP.F16.E5M2.UNPACK_B R82, R92.reuse ;  /* 0x0000005cff52723e */ /* 0x090fe400020004ff */
[----:B------:R-:W-:Y:S02]  /*54c0*/  F2FP.F16.E5M2.UNPACK_B R109, R92.H1 ;  /* 0x0000005cff6d723e */ /* 0x000fe400030004ff */
[-C--:B------:R-:W-:Y:S01]  /*54d0*/  F2FP.F16.E5M2.UNPACK_B R107, R93.reuse ;  /* 0x0000005dff6b723e */ /* 0x080fe200020004ff */
[--C-:B------:R-:W-:Y:S01]  /*54e0*/  HADD2.F32 R80, -RZ, R82.reuse.H0_H0 ;  /* 0x20000052ff507230 */ /* 0x100fe20000004100 */
[----:B------:R-:W-:Y:S01]  /*54f0*/  F2FP.F16.E5M2.UNPACK_B R105, R93.H1 ;  /* 0x0000005dff69723e */ /* 0x000fe200030004ff */
[----:B------:R-:W-:Y:S01]  /*5500*/  HADD2.F32 R82, -RZ, R82.H1_H1 ;  /* 0x30000052ff527230 */ /* 0x000fe20000004100 */
[-C--:B------:R-:W-:Y:S01]  /*5510*/  F2FP.F16.E5M2.UNPACK_B R130, R84.reuse ;  /* 0x00000054ff82723e */ /* 0x080fe200020004ff */
[--C-:B------:R-:W-:Y:S01]  /*5520*/  HADD2.F32 R83, -RZ, R109.reuse.H0_H0 ;  /* 0x2000006dff537230 */ /* 0x100fe20000004100 */
[----:B------:R-:W-:Y:S01]  /*5530*/  F2FP.F16.E5M2.UNPACK_B R132, R84.H1 ;  /* 0x00000054ff84723e */ /* 0x000fe200030004ff */
[----:B------:R-:W3:Y:S01]  /*5540*/  LDTM.x64 R4, tmem[UR4] ;  /* 0x00000004000479ee */ /* 0x000ee20008340000 */
[----:B------:R-:W-:Y:S01]  /*5550*/  NOP ;  /* 0x0000000000007918 */ /* 0x000fe20000000000 */
[----:B------:R-:W-:Y:S01]  /*5560*/  R2UR UR5, R156 ;  /* 0x000000009c0572ca */ /* 0x000fe200000e0000 */
[--C-:B------:R-:W-:Y:S01]  /*5570*/  HADD2.F32 R129, -RZ, R130.reuse.H0_H0 ;  /* 0x20000082ff817230 */ /* 0x100fe20000004100 */
[----:B------:R-:W-:Y:S01]  /*5580*/  F2FP.F16.E5M2.UNPACK_B R93, R94 ;  /* 0x0000005eff5d723e */ /* 0x000fe200020004ff */
[----:B------:R-:W-:Y:S01]  /*5590*/  HADD2.F32 R130, -RZ, R130.H1_H1 ;  /* 0x30000082ff827230 */ /* 0x000fe20000004100 */
[-C--:B------:R-:W-:Y:S01]  /*55a0*/  F2FP.F16.E5M2.UNPACK_B R134, R85.reuse ;  /* 0x00000055ff86723e */ /* 0x080fe200020004ff */
[----:B------:R-:W-:Y:S01]  /*55b0*/  HADD2.F32 R84, -RZ, R109.H1_H1 ;  /* 0x3000006dff547230 */ /* 0x000fe20000004100 */
[----:B------:R-:W-:Y:S01]  /*55c0*/  F2FP.F16.E5M2.UNPACK_B R136, R85.H1 ;  /* 0x00000055ff88723e */ /* 0x000fe200030004ff */
[--C-:B------:R-:W-:Y:S01]  /*55d0*/  HADD2.F32 R85, -RZ, R107.reuse.H0_H0 ;  /* 0x2000006bff557230 */ /* 0x100fe20000004100 */
[-C--:B------:R-:W-:Y:S01]  /*55e0*/  F2FP.F16.E5M2.UNPACK_B R138, R86.reuse ;  /* 0x00000056ff8a723e */ /* 0x080fe200020004ff */
[--C-:B------:R-:W-:Y:S01]  /*55f0*/  HADD2.F32 R133, -RZ, R134.reuse.H0_H0 ;  /* 0x20000086ff857230 */ /* 0x100fe20000004100 */
[----:B------:R-:W-:Y:S01]  /*5600*/  F2FP.F16.E5M2.UNPACK_B R140, R86.H1 ;  /* 0x00000056ff8c723e */ /* 0x000fe200030004ff */
[----:B------:R-:W-:Y:S01]  /*5610*/  HADD2.F32 R86, -RZ, R107.H1_H1 ;  /* 0x3000006bff567230 */ /* 0x000fe20000004100 */
[----:B------:R-:W-:Y:S01]  /*5620*/  F2FP.F16.E5M2.UNPACK_B R142, R87 ;  /* 0x00000057ff8e723e */ /* 0x000fe200020004ff */
[----:B------:R-:W-:Y:S01]  /*5630*/  UIADD3 UR5, UPT, UPT, UR5, 0x90, URZ ;  /* 0x0000009005057890 */ /* 0x000fe2000fffe0ff */
[----:B------:R-:W-:Y:S01]  /*5640*/  HADD2.F32 R134, -RZ, R134.H1_H1 ;  /* 0x30000086ff867230 */ /* 0x000fe20000004100 */
[----:B------:R-:W-:Y:S01]  /*5650*/  F2FP.F16.E5M2.UNPACK_B R114, R88 ;  /* 0x00000058ff72723e */ /* 0x000fe200020004ff */
[--C-:B------:R-:W-:Y:S01]  /*5660*/  HADD2.F32 R137, -RZ, R138.reuse.H0_H0 ;  /* 0x2000008aff897230 */ /* 0x100fe20000004100 */
[----:B------:R-:W-:Y:S01]  /*5670*/  UPRMT UR5, UR37, 0x654, UR5 ;  /* 0x0000065425057896 */ /* 0x000fe20008000005 */
[----:B------:R-:W-:Y:S01]  /*5680*/  HADD2.F32 R138, -RZ, R138.H1_H1 ;  /* 0x3000008aff8a7230 */ /* 0x000fe20000004100 */
[-C--:B------:R-:W-:Y:S01]  /*5690*/  F2FP.F16.E5M2.UNPACK_B R118, R89.reuse ;  /* 0x00000059ff76723e */ /* 0x080fe200020004ff */
[--C-:B------:R-:W-:Y:S01]  /*56a0*/  HADD2.F32 R113, -RZ, R114.reuse.H0_H0 ;  /* 0x20000072ff717230 */ /* 0x100fe20000004100 */
[----:B------:R-:W-:Y:S01]  /*56b0*/  F2FP.F16.E5M2.UNPACK_B R120, R89.H1 ;  /* 0x00000059ff78723e */ /* 0x000fe200030004ff */
[C---:B---3--:R-:W-:Y:S01]  /*56c0*/  FMUL R4, R78.reuse, R4 ;  /* 0x000000044e047220 */ /* 0x048fe20000400000 */
[C---:B------:R-:W-:Y:S01]  /*56d0*/  FMUL R5, R78.reuse, R5 ;  /* 0x000000054e057220 */ /* 0x040fe20000400000 */
[C---:B------:R-:W-:Y:S01]  /*56e0*/  FMUL R8, R78.reuse, R8 ;  /* 0x000000084e087220 */ /* 0x040fe20000400000 */
[C---:B------:R-:W-:Y:S01]  /*56f0*/  FMUL R9, R78.reuse, R9 ;  /* 0x000000094e097220 */ /* 0x040fe20000400000 */
[----:B------:R-:W-:Y:S01]  /*5700*/  SYNCS.ARRIVE.TRANS64.RED.A1T0 RZ, [UR5], RZ ;  /* 0x000000ffffff79a7 */ /* 0x000fe20008100405 */
[C---:B------:R-:W-:Y:S01]  /*5710*/  FFMA R4, R81.reuse, R80, R4 ;  /* 0x0000005051047223 */ /* 0x040fe20000000004 */
[C---:B------:R-:W-:Y:S01]  /*5720*/  FFMA R5, R81.reuse, R82, R5 ;  /* 0x0000005251057223 */ /* 0x040fe20000000005 */
[----:B------:R-:W-:Y:S02]  /*5730*/  HADD2.F32 R89, -RZ, R93.H0_H0 ;  /* 0x2000005dff597230 */ /* 0x000fe40000004100 */
[C---:B------:R-:W-:Y:S01]  /*5740*/  FMUL R12, R78.reuse, R12 ;  /* 0x0000000c4e0c7220 */ /* 0x040fe20000400000 */
        /* <DEDUP_REMOVED lines=11> */
[----:B------:R-:W-:Y:S02]  /*5800*/  HADD2.F32 R114, -RZ, R114.H1_H1 ;  /* 0x30000072ff727230 */ /* 0x000fe40000004100 */
[C---:B------:R-:W-:Y:S01]  /*5810*/  FMUL R32, R78.reuse, R36 ;  /* 0x000000244e207220 */ /* 0x040fe20000400000 */
[C---:B------:R-:W-:Y:S01]  /*5820*/  FMUL R33, R78.reuse, R37 ;  /* 0x000000254e217220 */ /* 0x040fe20000400000 */
[--C-:B------:R-:W-:Y:S02]  /*5830*/  HADD2.F32 R117, -RZ, R118.reuse.H0_H0 ;  /* 0x20000076ff757230 */ /* 0x100fe40000004100 */
[C---:B------:R-:W-:Y:S01]  /*5840*/  FMUL R36, R78.reuse, R40 ;  /* 0x000000284e247220 */ /* 0x040fe20000400000 */
[----:B------:R-:W-:Y:S02]  /*5850*/  HADD2.F32 R118, -RZ, R118.H1_H1 ;  /* 0x30000076ff767230 */ /* 0x000fe40000004100 */
        /* <DEDUP_REMOVED lines=8> */
[----:B------:R-:W-:Y:S01]  /*58e0*/  F2FP.F16.E5M2.UNPACK_B R92, R94.H1 ;  /* 0x0000005eff5c723e */ /* 0x000fe200030004ff */
[C---:B------:R-:W-:Y:S01]  /*58f0*/  FMUL R53, R78.reuse, R57 ;  /* 0x000000394e357220 */ /* 0x040fe20000400000 */
[C---:B------:R-:W-:Y:S01]  /*5900*/  FMUL R56, R78.reuse, R60 ;  /* 0x0000003c4e387220 */ /* 0x040fe20000400000 */
[----:B------:R-:W-:Y:S01]  /*5910*/  F2FP.F16.E5M2.UNPACK_B R141, R87.H1 ;  /* 0x00000057ff8d723e */ /* 0x000fe200030004ff */
[C---:B------:R-:W-:Y:S01]  /*5920*/  FMUL R57, R78.reuse, R61 ;  /* 0x0000003d4e397220 */ /* 0x040fe20000400000 */
[----:B------:R-:W-:Y:S02]  /*5930*/  HADD2.F32 R80, -RZ, R142.H1_H1 ;  /* 0x3000008eff507230 */ /* 0x000fe40000004100 */
[C---:B------:R-:W-:Y:S01]  /*5940*/  FMUL R60, R78.reuse, R64 ;  /* 0x000000404e3c7220 */ /* 0x040fe20000400000 */
[----:B------:R-:W-:Y:S01]  /*5950*/  F2FP.F16.E5M2.UNPACK_B R116, R88.H1 ;  /* 0x00000058ff74723e */ /* 0x000fe200030004ff */
[C---:B------:R-:W-:Y:S01]  /*5960*/  FMUL R61, R78.reuse, R65 ;  /* 0x000000414e3d7220 */ /* 0x040fe20000400000 */
[C---:B------:R-:W-:Y:S01]  /*5970*/  FMUL R6, R78.reuse, R6 ;  /* 0x000000064e067220 */ /* 0x040fe20000400000 */
[----:B------:R-:W-:Y:S01]  /*5980*/  F2FP.F16.E5M2.UNPACK_B R94, R95 ;  /* 0x0000005fff5e723e */ /* 0x000fe200020004ff */
[C---:B------:R-:W-:Y:S01]  /*5990*/  FMUL R7, R78.reuse, R7 ;  /* 0x000000074e077220 */ /* 0x040fe20000400000 */
[--C-:B------:R-:W-:Y:S02]  /*59a0*/  HADD2.F32 R87, -RZ, R105.reuse.H0_H0 ;  /* 0x20000069ff577230 */ /* 0x100fe40000004100 */
[C---:B------:R-:W-:Y:S01]  /*59b0*/  FFMA R6, R81.reuse, R83, R6 ;  /* 0x0000005351067223 */ /* 0x040fe20000000006 */
[----:B------:R-:W-:Y:S01]  /*59c0*/  F2FP.F16.E5M2.UNPACK_B R122, R90 ;  /* 0x0000005aff7a723e */ /* 0x000fe200020004ff */
[C---:B------:R-:W-:Y:S01]  /*59d0*/  FFMA R7, R81.reuse, R84, R7 ;  /* 0x0000005451077223 */ /* 0x040fe20000000007 */
[C---:B------:R-:W-:Y:S01]  /*59e0*/  FFMA R8, R81.reuse, R85, R8 ;  /* 0x0000005551087223 */ /* 0x040fe20000000008 */
[----:B------:R-:W-:Y:S01]  /*59f0*/  F2FP.F16.E5M2.UNPACK_B R124, R90.H1 ;  /* 0x0000005aff7c723e */ /* 0x000fe200030004ff */
[----:B------:R-:W-:Y:S02]  /*5a00*/  HADD2.F32 R88, -RZ, R105.H1_H1 ;  /* 0x30000069ff587230 */ /* 0x000fe40000004100 */
[----:B------:R-:W-:Y:S01]  /*5a10*/  FFMA R9, R81, R86, R9 ;  /* 0x0000005651097223 */ /* 0x000fe20000000009 */
[----:B------:R-:W-:Y:S01]  /*5a20*/  F2FP.SATFINITE.E5M2.F32.PACK_AB_MERGE_C R156, R7, R6, RZ ;  /* 0x00000006079c723e */ /* 0x000fe200048060ff */
[----:B------:R-:W-:Y:S02]  /*5a30*/  HADD2.F32 R90, -RZ, R93.H1_H1 ;  /* 0x3000005dff5a7230 */ /* 0x000fe40000004100 */
[C---:B------:R-:W-:Y:S01]  /*5a40*/  FMUL R10, R78.reuse, R10 ;  /* 0x0000000a4e0a7220 */ /* 0x040fe20000400000 */
[--C-:B------:R-:W-:Y:S01]  /*5a50*/  HADD2.F32 R93, -RZ, R94.reuse.H0_H0 ;  /* 0x2000005eff5d7230 */ /* 0x100fe20000004100 */
[----:B------:R-:W-:Y:S01]  /*5a60*/  F2FP.SATFINITE.E5M2.F32.PACK_AB_MERGE_C R156, R5, R4, R156 ;  /* 0x00000004059c723e */ /* 0x000fe2000480609c */
[----:B------:R-:W-:Y:S02]  /*5a70*/  HADD2.F32 R94, -RZ, R94.H1_H1 ;  /* 0x3000005eff5e7230 */ /* 0x000fe40000004100 */
[C---:B------:R-:W-:Y:S01]  /*5a80*/  FFMA R10, R81.reuse, R87, R10 ;  /* 0x00000057510a7223 */ /* 0x040fe2000000000a */
[--C-:B------:R-:W-:Y:S02]  /*5a90*/  HADD2.F32 R121, -RZ, R122.reuse.H0_H0 ;  /* 0x2000007aff797230 */ /* 0x100fe40000004100 */
[C---:B------:R-:W-:Y:S01]  /*5aa0*/  FMUL R11, R78.reuse, R11 ;  /* 0x0000000b4e0b7220 */ /* 0x040fe20000400000 */
[----:B------:R-:W-:Y:S01]  /*5ab0*/  F2FP.F16.E5M2.UNPACK_B R126, R91 ;  /* 0x0000005bff7e723e */ /* 0x000fe200020004ff */
[----:B------:R-:W-:Y:S01]  /*5ac0*/  HADD2.F32 R122, -RZ, R122.H1_H1 ;  /* 0x3000007aff7a7230 */ /* 0x000fe20000004100 */
[----:B------:R-:W-:Y:S01]  /*5ad0*/  F2FP.F16.E5M2.UNPACK_B R103, R95.H1 ;  /* 0x0000005fff67723e */ /* 0x000fe200030004ff */
[C---:B------:R-:W-:Y:S01]  /*5ae0*/  FFMA R11, R81.reuse, R88, R11 ;  /* 0x00000058510b7223 */ /* 0x040fe2000000000b */
[----:B------:R-:W-:Y:S01]  /*5af0*/  F2FP.F16.E5M2.UNPACK_B R128, R91.H1 ;  /* 0x0000005bff80723e */ /* 0x000fe200030004ff */
[----:B------:R-:W-:Y:S02]  /*5b00*/  HADD2.F32 R91, -RZ, R92.H0_H0 ;  /* 0x2000005cff5b7230 */ /* 0x000fe40000004100 */
[C---:B------:R-:W-:Y:S01]  /*5b10*/  FFMA R12, R81.reuse, R89, R12 ;  /* 0x00000059510c7223 */ /* 0x040fe2000000000c */
[----:B------:R-:W-:Y:S01]  /*5b20*/  FFMA R13, R81, R90, R13 ;  /* 0x0000005a510d7223 */ /* 0x000fe2000000000d */
[----:B------:R-:W-:Y:S01]  /*5b30*/  F2FP.SATFINITE.E5M2.F32.PACK_AB_MERGE_C R157, R11, R10, RZ ;  /* 0x0000000a0b9d723e */ /* 0x000fe200048060ff */
[--C-:B------:R-:W-:Y:S01]  /*5b40*/  HADD2.F32 R125, -RZ, R126.reuse.H0_H0 ;  /* 0x2000007eff7d7230 */ /* 0x100fe20000004100 */
[----:B------:R-:W-:Y:S01]  /*5b50*/  F2FP.F16.E5M2.UNPACK_B R101, R96 ;  /* 0x00000060ff65723e */ /* 0x000fe200020004ff */
[----:B------:R-:W-:Y:S01]  /*5b60*/  HADD2.F32 R126, -RZ, R126.H1_H1 ;  /* 0x3000007eff7e7230 */ /* 0x000fe20000004100 */
[----:B------:R-:W-:Y:S01]  /*5b70*/  F2FP.SATFINITE.E5M2.F32.PACK_AB_MERGE_C R157, R9, R8, R157 ;  /* 0x00000008099d723e */ /* 0x000fe2000480609d */
[----:B------:R-:W-:Y:S02]  /*5b80*/  HADD2.F32 R83, -RZ, R142.H0_H0 ;  /* 0x2000008eff537230 */ /* 0x000fe40000004100 */
[C---:B------:R-:W-:Y:S01]  /*5b90*/  FMUL R14, R78.reuse, R14 ;  /* 0x0000000e4e0e7220 */ /* 0x040fe20000400000 */
[----:B------:R-:W-:Y:S02]  /*5ba0*/  HADD2.F32 R92, -RZ, R92.H1_H1 ;  /* 0x3000005cff5c7230 */ /* 0x000fe40000004100 */
[C---:B------:R-:W-:Y:S01]  /*5bb0*/  FMUL R15, R78.reuse, R15 ;  /* 0x0000000f4e0f7220 */ /* 0x040fe20000400000 */
[----:B------:R-:W-:Y:S01]  /*5bc0*/  F2FP.F16.E5M2.UNPACK_B R100, R96.H1 ;  /* 0x00000060ff64723e */ /* 0x000fe200030004ff */
[--C-:B------:R-:W-:Y:S02]  /*5bd0*/  HADD2.F32 R95, -RZ, R103.reuse.H0_H0 ;  /* 0x20000067ff5f7230 */ /* 0x100fe40000004100 */
[C---:B------:R-:W-:Y:S01]  /*5be0*/  FFMA R14, R81.reuse, R91, R14 ;  /* 0x0000005b510e7223 */ /* 0x040fe2000000000e */
[C---:B------:R-:W-:Y:S01]  /*5bf0*/  FFMA R15, R81.reuse, R92, R15 ;  /* 0x0000005c510f7223 */ /* 0x040fe2000000000f */
[C---:B------:R-:W-:Y:S01]  /*5c00*/  FFMA R16, R81.reuse, R93, R16 ;  /* 0x0000005d51107223 */ /* 0x040fe20000000010 */
[----:B------:R-:W-:Y:S01]  /*5c10*/  FFMA R17, R81, R94, R17 ;  /* 0x0000005e51117223 */ /* 0x000fe20000000011 */
[-C--:B------:R-:W-:Y:S01]  /*5c20*/  F2FP.F16.E5M2.UNPACK_B R102, R97.reuse ;  /* 0x00000061ff66723e */ /* 0x080fe200020004ff */
[----:B------:R-:W-:Y:S01]  /*5c30*/  HADD2.F32 R96, -RZ, R103.H1_H1 ;  /* 0x30000067ff607230 */ /* 0x000fe20000004100 */
[----:B------:R-:W-:Y:S01]  /*5c40*/  F2FP.SATFINITE.E5M2.F32.PACK_AB_MERGE_C R158, R15, R14, RZ ;  /* 0x0000000e0f9e723e */ /* 0x000fe200048060ff */
[C---:B------:R-:W-:Y:S01]  /*5c50*/  FMUL R18, R78.reuse, R18 ;  /* 0x000000124e127220 */ /* 0x040fe20000400000 */
[----:B------:R-:W-:Y:S01]  /*5c60*/  F2FP.F16.E5M2.UNPACK_B R104, R97.H1 ;  /* 0x00000061ff68723e */ /* 0x000fe200030004ff */
[--C-:B------:R-:W-:Y:S01]  /*5c70*/  HADD2.F32 R97, -RZ, R101.reuse.H0_H0 ;  /* 0x20000065ff617230 */ /* 0x100fe20000004100 */
[----:B------:R-:W-:Y:S01]  /*5c80*/  F2FP.SATFINITE.E5M2.F32.PACK_AB_MERGE_C R158, R13, R12, R158 ;  /* 0x0000000c0d9e723e */ /* 0x000fe2000480609e */
[C---:B------:R-:W-:Y:S01]  /*5c90*/  FFMA R18, R81.reuse, R95, R18 ;  /* 0x0000005f51127223 */ /* 0x040fe20000000012 */
[----:B------:R-:W-:Y:S01]  /*5ca0*/  F2FP.F16.E5M2.UNPACK_B R110, R99 ;  /* 0x00000063ff6e723e */ /* 0x000fe200020004ff */
[C---:B------:R-:W-:Y:S01]  /*5cb0*/  FMUL R19, R78.reuse, R19 ;  /* 0x000000134e137220 */ /* 0x040fe20000400000 */
[----:B------:R-:W-:Y:S01]  /*5cc0*/  F2FP.F16.E5M2.UNPACK_B R112, R99.H1 ;  /* 0x00000063ff70723e */ /* 0x000fe200030004ff */
[----:B------:R-:W-:Y:S01]  /*5cd0*/  HADD2.F32 R99, -RZ, R101.H1_H1 ;  /* 0x30000065ff637230 */ /* 0x000fe20000004100 */
[-C--:B------:R-:W-:Y:S01]  /*5ce0*/  F2FP.F16.E5M2.UNPACK_B R106, R98.reuse ;  /* 0x00000062ff6a723e */ /* 0x080fe200020004ff */
[----:B------:R-:W-:Y:S01]  /*5cf0*/  HADD2.F32 R101, -RZ, R102.H0_H0 ;  /* 0x20000066ff657230 */ /* 0x000fe20000004100 */
[----:B------:R-:W-:Y:S01]  /*5d00*/  F2FP.F16.E5M2.UNPACK_B R108, R98.H1 ;  /* 0x00000062ff6c723e */ /* 0x000fe200030004ff */
[----:B------:R-:W-:Y:S02]  /*5d10*/  HADD2.F32 R98, -RZ, R100.H0_H0 ;  /* 0x20000064ff627230 */ /* 0x000fe40000004100 */
[C---:B------:R-:W-:Y:S01]  /*5d20*/  FFMA R19, R81.reuse, R96, R19 ;  /* 0x0000006051137223 */ /* 0x040fe20000000013 */
[C---:B------:R-:W-:Y:S01]  /*5d30*/  FFMA R0, R81.reuse, R97, R0 ;  /* 0x0000006151007223 */ /* 0x040fe20000000000 */
[----:B------:R-:W-:Y:S01]  /*5d40*/  FFMA R2, R81, R99, R2 ;  /* 0x0000006351027223 */ /* 0x000fe20000000002 */
[----:B------:R-:W-:Y:S02]  /*5d50*/  HADD2.F32 R102, -RZ, R102.H1_H1 ;  /* 0x30000066ff667230 */ /* 0x000fe40000004100 */
[C---:B------:R-:W-:Y:S01]  /*5d60*/  FMUL R3, R78.reuse, R22 ;  /* 0x000000164e037220 */ /* 0x040fe20000400000 */
[----:B------:R-:W-:Y:S01]  /*5d70*/  HADD2.F32 R100, -RZ, R100.H1_H1 ;  /* 0x30000064ff647230 */ /* 0x000fe20000004100 */
[----:B------:R-:W-:Y:S01]  /*5d80*/  F2FP.SATFINITE.E5M2.F32.PACK_AB_MERGE_C R159, R19, R18, RZ ;  /* 0x00000012139f723e */ /* 0x000fe200048060ff */
[--C-:B------:R-:W-:Y:S02]  /*5d90*/  HADD2.F32 R105, -RZ, R106.reuse.H0_H0 ;  /* 0x2000006aff697230 */ /* 0x100fe40000004100 */
[----:B------:R-:W-:Y:S01]  /*5da0*/  FFMA R3, R81, R98, R3 ;  /* 0x0000006251037223 */ /* 0x000fe20000000003 */
[----:B------:R-:W-:Y:S01]  /*5db0*/  HADD2.F32 R106, -RZ, R106.H1_H1 ;  /* 0x3000006aff6a7230 */ /* 0x000fe20000004100 */
[----:B------:R-:W-:Y:S01]  /*5dc0*/  F2FP.SATFINITE.E5M2.F32.PACK_AB_MERGE_C R159, R17, R16, R159 ;  /* 0x00000010119f723e */ /* 0x000fe2000480609f */
[----:B------:R-:W-:Y:S02]  /*5dd0*/  HADD2.F32 R109, -RZ, R110.H0_H0 ;  /* 0x2000006eff6d7230 */ /* 0x000fe40000004100 */
[C---:B------:R-:W-:Y:S01]  /*5de0*/  FMUL R23, R78.reuse, R23 ;  /* 0x000000174e177220 */ /* 0x040fe20000400000 */
[--C-:B------:R-:W-:Y:S02]  /*5df0*/  HADD2.F32 R103, -RZ, R104.reuse.H0_H0 ;  /* 0x20000068ff677230 */ /* 0x100fe40000004100 */
[C---:B------:R-:W-:Y:S01]  /*5e00*/  FMUL R22, R78.reuse, R26 ;  /* 0x0000001a4e167220 */ /* 0x040fe20000400000 */
[----:B------:R-:W-:Y:S01]  /*5e10*/  HADD2.F32 R104, -RZ, R104.H1_H1 ;  /* 0x30000068ff687230 */ /* 0x000fe20000004100 */
[----:B------:R1:W-:Y:S01]  /*5e20*/  STS.128 [R168+UR43+0x2200], R156 ;  /* 0x0022009ca8007988 */ /* 0x0003e20008000c2b */
[C---:B------:R-:W-:Y:S01]  /*5e30*/  FFMA R23, R81.reuse, R100, R23 ;  /* 0x0000006451177223 */ /* 0x040fe20000000017 */
[C---:B------:R-:W-:Y:S01]  /*5e40*/  FFMA R20, R81.reuse, R101, R20 ;  /* 0x0000006551147223 */ /* 0x040fe20000000014 */
[C---:B------:R-:W-:Y:S01]  /*5e50*/  FFMA R21, R81.reuse, R102, R21 ;  /* 0x0000006651157223 */ /* 0x040fe20000000015 */
[----:B------:R-:W-:Y:S01]  /*5e60*/  FFMA R22, R81, R103, R22 ;  /* 0x0000006751167223 */ /* 0x000fe20000000016 */
[----:B------:R-:W-:Y:S01]  /*5e70*/  HADD2.F32 R110, -RZ, R110.H1_H1 ;  /* 0x3000006eff6e7230 */ /* 0x000fe20000004100 */
[----:B------:R-:W-:Y:S01]  /*5e80*/  F2FP.SATFINITE.E5M2.F32.PACK_AB_MERGE_C R161, R23, R3, RZ ;  /* 0x0000000317a1723e */ /* 0x000fe200048060ff */
[C---:B------:R-:W-:Y:S01]  /*5e90*/  FMUL R27, R78.reuse, R27 ;  /* 0x0000001b4e1b7220 */ /* 0x040fe20000400000 */
[--C-:B------:R-:W-:Y:S02]  /*5ea0*/  HADD2.F32 R107, -RZ, R108.reuse.H0_H0 ;  /* 0x2000006cff6b7230 */ /* 0x100fe40000004100 */
[----:B------:R-:W-:Y:S01]  /*5eb0*/  FMUL R26, R78, R30 ;  /* 0x0000001e4e1a7220 */ /* 0x000fe20000400000 */
[----:B------:R-:W-:Y:S01]  /*5ec0*/  HADD2.F32 R108, -RZ, R108.H1_H1 ;  /* 0x3000006cff6c7230 */ /* 0x000fe20000004100 */
[----:B------:R-:W-:Y:S01]  /*5ed0*/  F2FP.SATFINITE.E5M2.F32.PACK_AB_MERGE_C R160, R2, R0, R161 ;  /* 0x0000000002a0723e */ /* 0x000fe200048060a1 */
[C---:B------:R-:W-:Y:S01]  /*5ee0*/  FFMA R27, R81.reuse, R104, R27 ;  /* 0x00000068511b7223 */ /* 0x040fe2000000001b */
[C---:B------:R-:W-:Y:S01]  /*5ef0*/  FFMA R24, R81.reuse, R105, R24 ;  /* 0x0000006951187223 */ /* 0x040fe20000000018 */
[C---:B------:R-:W-:Y:S01]  /*5f00*/  FFMA R25, R81.reuse, R106, R25 ;  /* 0x0000006a51197223 */ /* 0x040fe20000000019 */
[----:B------:R-:W-:Y:S01]  /*5f10*/  FFMA R26, R81, R107, R26 ;  /* 0x0000006b511a7223 */ /* 0x000fe2000000001a */
[C---:B------:R-:W-:Y:S01]  /*5f20*/  FMUL R31, R78.reuse, R31 ;  /* 0x0000001f4e1f7220 */ /* 0x040fe20000400000 */
[--C-:B------:R-:W-:Y:S01]  /*5f30*/  HADD2.F32 R111, -RZ, R112.reuse.H0_H0 ;  /* 0x20000070ff6f7230 */ /* 0x100fe20000004100 */
[----:B------:R-:W-:Y:S01]  /*5f40*/  F2FP.SATFINITE.E5M2.F32.PACK_AB_MERGE_C R162, R27, R22, RZ ;  /* 0x000000161ba2723e */ /* 0x000fe200048060ff */
[----:B------:R-:W-:Y:S02]  /*5f50*/  HADD2.F32 R112, -RZ, R112.H1_H1 ;  /* 0x30000070ff707230 */ /* 0x000fe40000004100 */
[C---:B------:R-:W-:Y:S01]  /*5f60*/  FFMA R31, R81.reuse, R108, R31 ;  /* 0x0000006c511f7223 */ /* 0x040fe2000000001f */
[----:B------:R-:W-:Y:S01]  /*5f70*/  FFMA R28, R81, R109, R28 ;  /* 0x0000006d511c7223 */ /* 0x000fe2000000001c */
[----:B------:R-:W-:Y:S01]  /*5f80*/  F2FP.SATFINITE.E5M2.F32.PACK_AB_MERGE_C R161, R21, R20, R162 ;  /* 0x0000001415a1723e */ /* 0x000fe200048060a2 */
[----:B------:R-:W-:Y:S01]  /*5f90*/  FFMA R29, R81, R110, R29 ;  /* 0x0000006e511d7223 */ /* 0x000fe2000000001d */
[C---:B------:R-:W-:Y:S01]  /*5fa0*/  FMUL R30, R78.reuse, R34 ;  /* 0x000000224e1e7220 */ /* 0x040fe20000400000 */
[----:B------:R-:W-:Y:S01]  /*5fb0*/  F2FP.SATFINITE.E5M2.F32.PACK_AB_MERGE_C R163, R31, R26, RZ ;  /* 0x0000001a1fa3723e */ /* 0x000fe200048060ff */
[C---:B------:R-:W-:Y:S01]  /*5fc0*/  FMUL R35, R78.reuse, R35 ;  /* 0x000000234e237220 */ /* 0x040fe20000400000 */
[--C-:B------:R-:W-:Y:S02]  /*5fd0*/  HADD2.F32 R115, -RZ, R116.reuse.H0_H0 ;  /* 0x20000074ff737230 */ /* 0x100fe40000004100 */
[----:B------:R-:W-:Y:S01]  /*5fe0*/  FFMA R30, R81, R111, R30 ;  /* 0x0000006f511e7223 */ /* 0x000fe2000000001e */
[----:B------:R-:W-:Y:S01]  /*5ff0*/  F2FP.SATFINITE.E5M2.F32.PACK_AB_MERGE_C R162, R25, R24, R163 ;  /* 0x0000001819a2723e */ /* 0x000fe200048060a3 */
[C---:B------:R-:W-:Y:S01]  /*6000*/  FFMA R35, R81.reuse, R112, R35 ;  /* 0x0000007051237223 */ /* 0x040fe20000000023 */
[C---:B------:R-:W-:Y:S01]  /*6010*/  FFMA R32, R81.reuse, R113, R32 ;  /* 0x0000007151207223 */ /* 0x040fe20000000020 */
[----:B------:R-:W-:Y:S01]  /*6020*/  FFMA R33, R81, R114, R33 ;  /* 0x0000007251217223 */ /* 0x000fe20000000021 */
[----:B------:R-:W-:Y:S02]  /*6030*/  HADD2.F32 R116, -RZ, R116.H1_H1 ;  /* 0x30000074ff747230 */ /* 0x000fe40000004100 */
        /* <DEDUP_REMOVED lines=9> */
[----:B------:R-:W-:Y:S01]  /*60d0*/  HADD2.F32 R120, -RZ, R120.H1_H1 ;  /* 0x30000078ff787230 */ /* 0x000fe20000004100 */
[----:B------:R1:W-:Y:S01]  /*60e0*/  STS.128 [R178+0x2010], R160 ;  /* 0x002010a0b2007388 */ /* 0x0003e20000000c00 */
[----:B------:R-:W-:Y:S01]  /*60f0*/  F2FP.SATFINITE.E5M2.F32.PACK_AB_MERGE_C R184, R39, R34, RZ ;  /* 0x0000002227b8723e */ /* 0x000fe200048060ff */
[C---:B------:R-:W-:Y:S01]  /*6100*/  FMUL R38, R78.reuse, R42 ;  /* 0x0000002a4e267220 */ /* 0x040fe20000400000 */
[C---:B------:R-:W-:Y:S01]  /*6110*/  FMUL R43, R78.reuse, R43 ;  /* 0x0000002b4e2b7220 */ /* 0x040fe20000400000 */
[--C-:B------:R-:W-:Y:S01]  /*6120*/  HADD2.F32 R123, -RZ, R124.reuse.H0_H0 ;  /* 0x2000007cff7b7230 */ /* 0x100fe20000004100 */
[----:B------:R-:W-:Y:S01]  /*6130*/  F2FP.SATFINITE.E5M2.F32.PACK_AB_MERGE_C R184, R33, R32, R184 ;  /* 0x0000002021b8723e */ /* 0x000fe200048060b8 */
[C---:B------:R-:W-:Y:S01]  /*6140*/  FFMA R38, R81.reuse, R119, R38 ;  /* 0x0000007751267223 */ /* 0x040fe20000000026 */
        /* <DEDUP_REMOVED lines=12> */
[C---:B------:R-:W-:Y:S01]  /*6210*/  FFMA R45, R81.reuse, R126, R45 ;  /* 0x0000007e512d7223 */ /* 0x040fe2000000002d */
[----:B------:R-:W-:Y:S02]  /*6220*/  HADD2.F32 R128, -RZ, R128.H1_H1 ;  /* 0x30000080ff807230 */ /* 0x000fe40000004100 */
[C---:B------:R-:W-:Y:S01]  /*6230*/  FMUL R46, R78.reuse, R50 ;  /* 0x000000324e2e7220 */ /* 0x040fe20000400000 */
[C---:B------:R-:W-:Y:S01]  /*6240*/  FMUL R51, R78.reuse, R51 ;  /* 0x000000334e337220 */ /* 0x040fe20000400000 */
[--C-:B------:R-:W-:Y:S02]  /*6250*/  HADD2.F32 R131, -RZ, R132.reuse.H0_H0 ;  /* 0x20000084ff837230 */ /* 0x100fe40000004100 */
[C---:B------:R-:W-:Y:S01]  /*6260*/  FMUL R50, R78.reuse, R54 ;  /* 0x000000364e327220 */ /* 0x040fe20000400000 */
[C---:B------:R-:W-:Y:S01]  /*6270*/  FFMA R46, R81.reuse, R127, R46 ;  /* 0x0000007f512e7223 */ /* 0x040fe2000000002e */
[----:B------:R-:W-:Y:S02]  /*6280*/  HADD2.F32 R132, -RZ, R132.H1_H1 ;  /* 0x30000084ff847230 */ /* 0x000fe40000004100 */
[C---:B------:R-:W-:Y:S01]  /*6290*/  FFMA R51, R81.reuse, R128, R51 ;  /* 0x0000008051337223 */ /* 0x040fe20000000033 */
[C---:B------:R-:W-:Y:S01]  /*62a0*/  FMUL R55, R78.reuse, R55 ;  /* 0x000000374e377220 */ /* 0x040fe20000400000 */
[C---:B------:R-:W-:Y:S01]  /*62b0*/  FFMA R48, R81.reuse, R129, R48 ;  /* 0x0000008151307223 */ /* 0x040fe20000000030 */
[C---:B------:R-:W-:Y:S01]  /*62c0*/  FFMA R49, R81.reuse, R130, R49 ;  /* 0x0000008251317223 */ /* 0x040fe20000000031 */
[--C-:B------:R-:W-:Y:S02]  /*62d0*/  HADD2.F32 R135, -RZ, R136.reuse.H0_H0 ;  /* 0x20000088ff877230 */ /* 0x100fe40000004100 */
[C---:B------:R-:W-:Y:S01]  /*62e0*/  FFMA R50, R81.reuse, R131, R50 ;  /* 0x0000008351327223 */ /* 0x040fe20000000032 */
[----:B------:R-:W-:Y:S02]  /*62f0*/  HADD2.F32 R136, -RZ, R136.H1_H1 ;  /* 0x30000088ff887230 */ /* 0x000fe40000004100 */
[C---:B------:R-:W-:Y:S01]  /*6300*/  FMUL R54, R78.reuse, R58 ;  /* 0x0000003a4e367220 */ /* 0x040fe20000400000 */
        /* <DEDUP_REMOVED lines=16> */
[----:B------:R-:W-:Y:S01]  /*6410*/  FFMA R63, R81, R140, R63 ;  /* 0x0000008c513f7223 */ /* 0x000fe2000000003f */
[----:B------:R-:W-:Y:S01]  /*6420*/  FMUL R67, R78, R67 ;  /* 0x000000434e437220 */ /* 0x000fe20000400000 */
[----:B------:R-:W-:Y:S01]  /*6430*/  F2FP.SATFINITE.E5M2.F32.PACK_AB_MERGE_C R186, R47, R42, RZ ;  /* 0x0000002a2fba723e */ /* 0x000fe200048060ff */
[----:B------:R-:W-:Y:S01]  /*6440*/  FFMA R60, R81, R83, R60 ;  /* 0x00000053513c7223 */ /* 0x000fe2000000003c */
[----:B------:R-:W-:Y:S01]  /*6450*/  F2FP.SATFINITE.E5M2.F32.PACK_AB_MERGE_C R187, R51, R46, RZ ;  /* 0x0000002e33bb723e */ /* 0x000fe200048060ff */
[C---:B------:R-:W-:Y:S01]  /*6460*/  FFMA R61, R81.reuse, R80, R61 ;  /* 0x00000050513d7223 */ /* 0x040fe2000000003d */
[C---:B------:R-:W-:Y:S01]  /*6470*/  FFMA R62, R81.reuse, R85, R62 ;  /* 0x00000055513e7223 */ /* 0x040fe2000000003e */
[----:B------:R-:W-:Y:S01]  /*6480*/  FFMA R67, R81, R82, R67 ;  /* 0x0000005251437223 */ /* 0x000fe20000000043 */
[----:B------:R-:W-:Y:S02]  /*6490*/  F2FP.SATFINITE.E5M2.F32.PACK_AB_MERGE_C R186, R41, R40, R186 ;  /* 0x0000002829ba723e */ /* 0x000fe400048060ba */
[----:B------:R-:W-:Y:S02]  /*64a0*/  F2FP.SATFINITE.E5M2.F32.PACK_AB_MERGE_C R187, R45, R44, R187 ;  /* 0x0000002c2dbb723e */ /* 0x000fe400048060bb */
[----:B------:R-:W-:Y:S02]  /*64b0*/  F2FP.SATFINITE.E5M2.F32.PACK_AB_MERGE_C R188, R55, R50, RZ ;  /* 0x0000003237bc723e */ /* 0x000fe400048060ff */
[----:B------:R-:W-:Y:S01]  /*64c0*/  F2FP.SATFINITE.E5M2.F32.PACK_AB_MERGE_C R189, R59, R54, RZ ;  /* 0x000000363bbd723e */ /* 0x000fe200048060ff */
[----:B------:R1:W-:Y:S01]  /*64d0*/  STS.128 [R177+0x2020], R184 ;  /* 0x002020b8b1007388 */ /* 0x0003e20000000c00 */
[----:B------:R-:W-:Y:S02]  /*64e0*/  F2FP.SATFINITE.E5M2.F32.PACK_AB_MERGE_C R190, R63, R58, RZ ;  /* 0x0000003a3fbe723e */ /* 0x000fe400048060ff */
[----:B------:R-:W-:Y:S02]  /*64f0*/  F2FP.SATFINITE.E5M2.F32.PACK_AB_MERGE_C R182, R67, R62, RZ ;  /* 0x0000003e43b6723e */ /* 0x000fe400048060ff */
[----:B------:R-:W-:Y:S02]  /*6500*/  F2FP.SATFINITE.E5M2.F32.PACK_AB_MERGE_C R188, R49, R48, R188 ;  /* 0x0000003031bc723e */ /* 0x000fe400048060bc */
[----:B------:R-:W-:Y:S02]  /*6510*/  F2FP.SATFINITE.E5M2.F32.PACK_AB_MERGE_C R189, R53, R52, R189 ;  /* 0x0000003435bd723e */ /* 0x000fe400048060bd */
[----:B------:R-:W-:Y:S02]  /*6520*/  F2FP.SATFINITE.E5M2.F32.PACK_AB_MERGE_C R190, R57, R56, R190 ;  /* 0x0000003839be723e */ /* 0x000fe400048060be */
[----:B------:R-:W-:Y:S02]  /*6530*/  F2FP.SATFINITE.E5M2.F32.PACK_AB_MERGE_C R191, R61, R60, R182 ;  /* 0x0000003c3dbf723e */ /* 0x000fe400048060b6 */
[----:B------:R-:W-:Y:S03]  /*6540*/  IADD3 R76, PT, PT, R76, 0x1, RZ ;  /* 0x000000014c4c7810 */ /* 0x000fe60007ffe0ff */
[----:B------:R1:W-:Y:S01]  /*6550*/  STS.128 [R176+0x2030], R188 ;  /* 0x002030bcb0007388 */ /* 0x0003e20000000c00 */
[----:B------:R-:W-:Y:S01]  /*6560*/  @!PT LDS RZ, [RZ] ;  /* 0x00000000fffff984 */ /* 0x000fe20000000800 */
[----:B------:R-:W-:Y:S01]  /*6570*/  @!PT LDS RZ, [RZ] ;  /* 0x00000000fffff984 */ /* 0x000fe20000000800 */
[----:B------:R-:W-:Y:S01]  /*6580*/  @!PT LDS RZ, [RZ] ;  /* 0x00000000fffff984 */ /* 0x000fe20000000800 */
[----:B------:R-:W-:Y:S01]  /*6590*/  @!PT LDS RZ, [RZ] ;  /* 0x00000000fffff984 */ /* 0x000fe20000000800 */
[----:B------:R3:W-:Y:S07]  /*65a0*/  MEMBAR.ALL.CTA ;  /* 0x0000000000007992 */ /* 0x0007ee0000008000 */
[----:B---3--:R-:W3:Y:S02]  /*65b0*/  FENCE.VIEW.ASYNC.S ;  /* 0x00000000000073c6 */ /* 0x008ee40000000000 */
[----:B---3--:R-:W-:Y:S06]  /*65c0*/  BAR.SYNC.DEFER_BLOCKING 0x1, 0x80 ;  /* 0x0042000000007b1d */ /* 0x008fec0000010000 */
[----:B------:R-:W-:Y:S05]  /*65d0*/  @P0 BRA `(.L_x_92) ;  /* 0x0000000000340947 */ /* 0x000fea0003800000 */
[----:B------:R-:W-:Y:S01]  /*65e0*/  UIADD3 UR12, UPT, UPT, UR43, 0x2200, URZ ;  /* 0x000022002b0c7890 */ /* 0x000fe2000fffe0ff */
[----:B------:R-:W-:Y:S01]  /*65f0*/  R2UR UR9, R155 ;  /* 0x000000009b0972ca */ /* 0x000fe200000e0000 */
[----:B------:R-:W-:Y:S01]  /*6600*/  UIADD3 UR10, UP0, UPT, UR46, 0x680, URZ ;  /* 0x000006802e0a7890 */ /* 0x000fe2000ff1e0ff */
[----:B------:R-:W-:Y:S01]  /*6610*/  R2UR UR8, R165 ;  /* 0x00000000a50872ca */ /* 0x000fe200000e0000 */
[----:B------:R-:W-:Y:S02]  /*6620*/  UMOV UR7, UR36 ;  /* 0x0000002400077c82 */ /* 0x000fe40008000000 */
[----:B------:R-:W-:Y:S01]  /*6630*/  IMAD.U32 R179, RZ, RZ, UR12 ;  /* 0x0000000cffb37e24 */ /* 0x000fe2000f8e00ff */
[----:B------:R-:W-:Y:S04]  /*6640*/  UIADD3.X UR11, UPT, UPT, URZ, UR47, URZ, UP0, !UPT ;  /* 0x0000002fff0b7290 */ /* 0x000fe800087fe4ff */
[----:B------:R-:W-:Y:S03]  /*6650*/  R2UR UR4, R179 ;  /* 0x00000000b30472ca */ /* 0x000fe600000e0000 */
[----:B------:R-:W-:Y:S02]  /*6660*/  USHF.L.U32 UR5, UR9, 0x6, URZ ;  /* 0x0000000609057899 */ /* 0x000fe400080006ff */
[----:B------:R-:W-:Y:S09]  /*6670*/  USHF.L.U32 UR6, UR8, 0x7, URZ ;  /* 0x0000000708067899 */ /* 0x000ff200080006ff */
[----:B------:R3:W-:Y:S01]  /*6680*/  UTMASTG.3D [UR4], [UR10] ;  /* 0x000000040a0073b5 */ /* 0x0007e20008010000 */
[----:B------:R0:W-:Y:S01]  /*6690*/  UTMACMDFLUSH ;  /* 0x00000000000079b7 */ /* 0x0001e20000000000 */
[----:B---3--:R-:W-:Y:S04]  /*66a0*/  DEPBAR.LE SB0, 0x0 ;  /* 0x000080000000791a */ /* 0x008fe80000000000 */
.L_x_92:
[----:B------:R-:W-:Y:S05]  /*66b0*/  BSYNC.RECONVERGENT B0 ;  /* 0x0000000000007941 */ /* 0x000fea0003800200 */
.L_x_91:
[----:B------:R-:W-:Y:S01]  /*66c0*/  BAR.SYNC.DEFER_BLOCKING 0x1, 0x80 ;  /* 0x0042000000007b1d */ /* 0x000fe20000010000 */
[----:B------:R-:W-:Y:S01]  /*66d0*/  ISETP.NE.AND P2, PT, R180, RZ, PT ;  /* 0x000000ffb400720c */ /* 0x000fe20003f45270 */
[----:B------:R-:W-:Y:S01]  /*66e0*/  IMAD.IADD R155, R75, 0x1, R143 ;  /* 0x000000014b9b7824 */ /* 0x000fe200078e028f */
[----:B------:R-:W-:Y:S01]  /*66f0*/  ISETP.NE.AND P0, PT, R181, 0x2, PT ;  /* 0x00000002b500780c */ /* 0x000fe20003f05270 */
[----:B------:R-:W-:Y:S01]  /*6700*/  IMAD.IADD R165, R77, 0x1, R154 ;  /* 0x000000014da57824 */ /* 0x000fe200078e029a */
[----:B------:R-:W-:Y:S02]  /*6710*/  ISETP.NE.AND P1, PT, R76, 0x4, PT ;  /* 0x000000044c00780c */ /* 0x000fe40003f25270 */
[----:B------:R-:W-:Y:S02]  /*6720*/  SEL R3, RZ, 0x1, P0 ;  /* 0x00000001ff037807 */ /* 0x000fe40000000000 */
[----:B------:R-:W-:Y:S02]  /*6730*/  SEL R0, RZ, 0x1, P1 ;  /* 0x00000001ff007807 */ /* 0x000fe40000800000 */
[----:B------:R-:W-:Y:S02]  /*6740*/  LOP3.LUT R174, R174, R3, RZ, 0x3c, !PT ;  /* 0x00000003aeae7212 */ /* 0x000fe400078e3cff */
[----:B------:R-:W-:Y:S02]  /*6750*/  LOP3.LUT R175, R175, R0, RZ, 0x3c, !PT ;  /* 0x00000000afaf7212 */ /* 0x000fe400078e3cff */
[----:B------:R-:W-:Y:S02]  /*6760*/  @P2 R2UR UR36, R171 ;  /* 0x00000000ab2422ca */ /* 0x000fe400000e0000 */
[----:B------:R-:W-:Y:S02]  /*6770*/  SEL R181, R181, RZ, P0 ;  /* 0x000000ffb5b57207 */ /* 0x000fe40000000000 */
[----:B------:R-:W-:Y:S01]  /*6780*/  SEL R76, R76, RZ, P1 ;  /* 0x000000ff4c4c7207 */ /* 0x000fe20000800000 */
[----:B------:R-:W-:Y:S10]  /*6790*/  @P2 BRA `(.L_x_93) ;  /* 0xffffffdc00702947 */ /* 0x000ff4000383ffff */
[----:B------:R-:W-:Y:S05]  /*67a0*/  EXIT ;  /* 0x000000000000794d */ /* 0x000fea0003800000 */
.L_x_19:
[----:B--2---:R2:W1:Y:S02]  /*67b0*/  SYNCS.PHASECHK.TRANS64.TRYWAIT P0, [R3+URZ+0xc0], R2 ;  /* 0x0000c002030075a7 */ /* 0x00446400080011ff */
[----:B-1----:R-:W-:Y:S05]  /*67c0*/  @!P0 NANOSLEEP.SYNCS 0x989680 ;  /* 0x009896800000895d */ /* 0x002fea0003900000 */
[----:B------:R-:W1:Y:S02]  /*67d0*/  @!P0 SYNCS.PHASECHK.TRANS64 P0, [R3+URZ+0xc0], R2 ;  /* 0x0000c002030085a7 */ /* 0x000e6400080010ff */
[----:B-1----:R-:W-:Y:S05]  /*67e0*/  @!P0 BRA `(.L_x_19) ;  /* 0xfffffffc00f08947 */ /* 0x002fea000383ffff */
[----:B------:R-:W-:Y:S05]  /*67f0*/  BRA `(.L_x_94) ;  /* 0xffffffac00587947 */ /* 0x000fea000383ffff */
.L_x_22:
[----:B-1----:R-:W-:-:S07]  /*6800*/  MOV R2, UR33 ;  /* 0x0000002100027c02 */ /* 0x002fce0008000f00 */
.L_x_95:
[----:B-1----:R1:W2:Y:S02]  /*6810*/  SYNCS.PHASECHK.TRANS64.TRYWAIT P0, [R2+URZ+0x18], R5 ;  /* 0x00001805020075a7 */ /* 0x0022a400080011ff */
[----:B--2---:R-:W-:Y:S05]  /*6820*/  @!P0 NANOSLEEP.SYNCS 0x989680 ;  /* 0x009896800000895d */ /* 0x004fea0003900000 */
[----:B------:R-:W2:Y:S02]  /*6830*/  @!P0 SYNCS.PHASECHK.TRANS64 P0, [R2+URZ+0x18], R5 ;  /* 0x00001805020085a7 */ /* 0x000ea400080010ff */
[----:B--2---:R-:W-:Y:S05]  /*6840*/  @!P0 BRA `(.L_x_95) ;  /* 0xfffffffc00f08947 */ /* 0x004fea000383ffff */
[----:B------:R-:W-:Y:S05]  /*6850*/  BRA `(.L_x_21) ;  /* 0xffffffac00a87947 */ /* 0x000fea000383ffff */
.L_x_28:
[----:B-1----:R-:W-:-:S07]  /*6860*/  MOV R2, UR17 ;  /* 0x0000001100027c02 */ /* 0x002fce0008000f00 */
.L_x_96:
[----:B-1----:R1:W2:Y:S02]  /*6870*/  SYNCS.PHASECHK.TRANS64.TRYWAIT P0, [R2+URZ+0x18], R5 ;  /* 0x00001805020075a7 */ /* 0x0022a400080011ff */
[----:B--2---:R-:W-:Y:S05]  /*6880*/  @!P0 NANOSLEEP.SYNCS 0x989680 ;  /* 0x009896800000895d */ /* 0x004fea0003900000 */
[----:B------:R-:W2:Y:S02]  /*6890*/  @!P0 SYNCS.PHASECHK.TRANS64 P0, [R2+URZ+0x18], R5 ;  /* 0x00001805020085a7 */ /* 0x000ea400080010ff */
[----:B--2---:R-:W-:Y:S05]  /*68a0*/  @!P0 BRA `(.L_x_96) ;  /* 0xfffffffc00f08947 */ /* 0x004fea000383ffff */
[----:B------:R-:W-:Y:S05]  /*68b0*/  BRA `(.L_x_27) ;  /* 0xffffffb000507947 */ /* 0x000fea000383ffff */
.L_x_32:
[----:B-1----:R1:W2:Y:S02]  /*68c0*/  SYNCS.PHASECHK.TRANS64.TRYWAIT P0, [R2+URZ+0x50], R3 ;  /* 0x00005003020075a7 */ /* 0x0022a400080011ff */
[----:B--2---:R-:W-:Y:S05]  /*68d0*/  @!P0 NANOSLEEP.SYNCS 0x989680 ;  /* 0x009896800000895d */ /* 0x004fea0003900000 */
[----:B------:R-:W2:Y:S02]  /*68e0*/  @!P0 SYNCS.PHASECHK.TRANS64 P0, [R2+URZ+0x50], R3 ;  /* 0x00005003020085a7 */ /* 0x000ea400080010ff */
[----:B--2---:R-:W-:Y:S05]  /*68f0*/  @!P0 BRA `(.L_x_32) ;  /* 0xfffffffc00f08947 */ /* 0x004fea000383ffff */
[----:B------:R-:W-:Y:S05]  /*6900*/  BRA `(.L_x_97) ;  /* 0xffffffb000e07947 */ /* 0x000fea000383ffff */
.L_x_36:
[----:B----4-:R-:W-:-:S07]  /*6910*/  MOV R0, UR5 ;  /* 0x0000000500007c02 */ /* 0x010fce0008000f00 */
.L_x_98:
[----:B-1----:R1:W2:Y:S02]  /*6920*/  SYNCS.PHASECHK.TRANS64.TRYWAIT P0, [R0+URZ], R3 ;  /* 0x00000003000075a7 */ /* 0x0022a400080011ff */
[----:B--2---:R-:W-:Y:S05]  /*6930*/  @!P0 NANOSLEEP.SYNCS 0x989680 ;  /* 0x009896800000895d */ /* 0x004fea0003900000 */
[----:B------:R-:W2:Y:S02]  /*6940*/  @!P0 SYNCS.PHASECHK.TRANS64 P0, [R0+URZ], R3 ;  /* 0x00000003000085a7 */ /* 0x000ea400080010ff */
[----:B--2---:R-:W-:Y:S05]  /*6950*/  @!P0 BRA `(.L_x_98) ;  /* 0xfffffffc00f08947 */ /* 0x004fea000383ffff */
[----:B------:R-:W-:Y:S05]  /*6960*/  BRA `(.L_x_99) ;  /* 0xffffffb800507947 */ /* 0x000fea000383ffff */
.L_x_37:
[----:B----4-:R-:W-:-:S07]  /*6970*/  MOV R0, UR5 ;  /* 0x0000000500007c02 */ /* 0x010fce0008000f00 */
.L_x_100:
[----:B-1----:R1:W2:Y:S02]  /*6980*/  SYNCS.PHASECHK.TRANS64.TRYWAIT P0, [R0+URZ], R3 ;  /* 0x00000003000075a7 */ /* 0x0022a400080011ff */
[----:B--2---:R-:W-:Y:S05]  /*6990*/  @!P0 NANOSLEEP.SYNCS 0x989680 ;  /* 0x009896800000895d */ /* 0x004fea0003900000 */
[----:B------:R-:W2:Y:S02]  /*69a0*/  @!P0 SYNCS.PHASECHK.TRANS64 P0, [R0+URZ], R3 ;  /* 0x00000003000085a7 */ /* 0x000ea400080010ff */
[----:B--2---:R-:W-:Y:S05]  /*69b0*/  @!P0 BRA `(.L_x_100) ;  /* 0xfffffffc00f08947 */ /* 0x004fea000383ffff */
[----:B------:R-:W-:Y:S05]  /*69c0*/  BRA `(.L_x_101) ;  /* 0xffffffb8005c7947 */ /* 0x000fea000383ffff */
.L_x_40:
[----:B-1----:R1:W2:Y:S02]  /*69d0*/  SYNCS.PHASECHK.TRANS64.TRYWAIT P0, [R0+URZ+0xb0], R5 ;  /* 0x0000b005000075a7 */ /* 0x0022a400080011ff */
[----:B--2---:R-:W-:Y:S05]  /*69e0*/  @!P0 NANOSLEEP.SYNCS 0x989680 ;  /* 0x009896800000895d */ /* 0x004fea0003900000 */
[----:B------:R-:W2:Y:S02]  /*69f0*/  @!P0 SYNCS.PHASECHK.TRANS64 P0, [R0+URZ+0xb0], R5 ;  /* 0x0000b005000085a7 */ /* 0x000ea400080010ff */
[----:B--2---:R-:W-:Y:S05]  /*6a00*/  @!P0 BRA `(.L_x_40) ;  /* 0xfffffffc00f08947 */ /* 0x004fea000383ffff */
[----:B------:R-:W-:Y:S05]  /*6a10*/  BRA `(.L_x_102) ;  /* 0xffffffb800b87947 */ /* 0x000fea000383ffff */
.L_x_41:
[----:B------:R-:W-:-:S07]  /*6a20*/  MOV R0, UR5 ;  /* 0x0000000500007c02 */ /* 0x000fce0008000f00 */
.L_x_103:
[----:B-1----:R1:W2:Y:S02]  /*6a30*/  SYNCS.PHASECHK.TRANS64.TRYWAIT P0, [R0+URZ+0x60], R5 ;  /* 0x00006005000075a7 */ /* 0x0022a400080011ff */
[----:B--2---:R-:W-:Y:S05]  /*6a40*/  @!P0 NANOSLEEP.SYNCS 0x989680 ;  /* 0x009896800000895d */ /* 0x004fea0003900000 */
[----:B------:R-:W2:Y:S02]  /*6a50*/  @!P0 SYNCS.PHASECHK.TRANS64 P0, [R0+URZ+0x60], R5 ;  /* 0x00006005000085a7 */ /* 0x000ea400080010ff */
[----:B--2---:R-:W-:Y:S05]  /*6a60*/  @!P0 BRA `(.L_x_103) ;  /* 0xfffffffc00f08947 */ /* 0x004fea000383ffff */
[----:B------:R-:W-:Y:S05]  /*6a70*/  BRA `(.L_x_104) ;  /* 0xffffffb800c87947 */ /* 0x000fea000383ffff */
.L_x_42:
[----:B-1----:R1:W2:Y:S02]  /*6a80*/  SYNCS.PHASECHK.TRANS64.TRYWAIT P1, [R0+URZ+0x50], R5 ;  /* 0x00005005000075a7 */ /* 0x0022a400080211ff */
[----:B--2---:R-:W-:Y:S05]  /*6a90*/  @!P1 NANOSLEEP.SYNCS 0x989680 ;  /* 0x009896800000995d */ /* 0x004fea0003900000 */
[----:B------:R-:W2:Y:S02]  /*6aa0*/  @!P1 SYNCS.PHASECHK.TRANS64 P1, [R0+URZ+0x50], R5 ;  /* 0x00005005000095a7 */ /* 0x000ea400080210ff */
[----:B--2---:R-:W-:Y:S05]  /*6ab0*/  @!P1 BRA `(.L_x_42) ;  /* 0xfffffffc00f09947 */ /* 0x004fea000383ffff */
[----:B------:R-:W-:Y:S05]  /*6ac0*/  BRA `(.L_x_105) ;  /* 0xffffffb800f87947 */ /* 0x000fea000383ffff */
.L_x_45:
[----:B------:R-:W-:-:S07]  /*6ad0*/  MOV R0, UR5 ;  /* 0x0000000500007c02 */ /* 0x000fce0008000f00 */
.L_x_106:
[----:B-1----:R1:W2:Y:S02]  /*6ae0*/  SYNCS.PHASECHK.TRANS64.TRYWAIT P0, [R0+URZ+0x60], R3 ;  /* 0x00006003000075a7 */ /* 0x0022a400080011ff */
[----:B--2---:R-:W-:Y:S05]  /*6af0*/  @!P0 NANOSLEEP.SYNCS 0x989680 ;  /* 0x009896800000895d */ /* 0x004fea0003900000 */
[----:B------:R-:W2:Y:S02]  /*6b00*/  @!P0 SYNCS.PHASECHK.TRANS64 P0, [R0+URZ+0x60], R3 ;  /* 0x00006003000085a7 */ /* 0x000ea400080010ff */
[----:B--2---:R-:W-:Y:S05]  /*6b10*/  @!P0 BRA `(.L_x_106) ;  /* 0xfffffffc00f08947 */ /* 0x004fea000383ffff */
[----:B------:R-:W-:Y:S05]  /*6b20*/  BRA `(.L_x_44) ;  /* 0xffffffbc004c7947 */ /* 0x000fea000383ffff */
.L_x_52:
[----:B-1----:R1:W2:Y:S02]  /*6b30*/  SYNCS.PHASECHK.TRANS64.TRYWAIT P1, [R0+URZ+0x50], R5 ;  /* 0x00005005000075a7 */ /* 0x0022a400080211ff */
[----:B--2---:R-:W-:Y:S05]  /*6b40*/  @!P1 NANOSLEEP.SYNCS 0x989680 ;  /* 0x009896800000995d */ /* 0x004fea0003900000 */
[----:B------:R-:W2:Y:S02]  /*6b50*/  @!P1 SYNCS.PHASECHK.TRANS64 P1, [R0+URZ+0x50], R5 ;  /* 0x00005005000095a7 */ /* 0x000ea400080210ff */
[----:B--2---:R-:W-:Y:S05]  /*6b60*/  @!P1 BRA `(.L_x_52) ;  /* 0xfffffffc00f09947 */ /* 0x004fea000383ffff */
[----:B------:R-:W-:Y:S05]  /*6b70*/  BRA `(.L_x_107) ;  /* 0xffffffc000ac7947 */ /* 0x000fea000383ffff */
.L_x_53:
[----:B------:R-:W-:-:S07]  /*6b80*/  MOV R3, UR8 ;  /* 0x0000000800037c02 */ /* 0x000fce0008000f00 */
.L_x_108:
[----:B-1----:R1:W2:Y:S02]  /*6b90*/  SYNCS.PHASECHK.TRANS64.TRYWAIT P0, [R3+URZ+0x90], R0 ;  /* 0x00009000030075a7 */ /* 0x0022a400080011ff */
[----:B--2---:R-:W-:Y:S05]  /*6ba0*/  @!P0 NANOSLEEP.SYNCS 0x989680 ;  /* 0x009896800000895d */ /* 0x004fea0003900000 */
[----:B------:R-:W2:Y:S02]  /*6bb0*/  @!P0 SYNCS.PHASECHK.TRANS64 P0, [R3+URZ+0x90], R0 ;  /* 0x00009000030085a7 */ /* 0x000ea400080010ff */
[----:B--2---:R-:W-:Y:S05]  /*6bc0*/  @!P0 BRA `(.L_x_108) ;  /* 0xfffffffc00f08947 */ /* 0x004fea000383ffff */
[----:B------:R-:W-:Y:S05]  /*6bd0*/  BRA `(.L_x_109) ;  /* 0xffffffc000e47947 */ /* 0x000fea000383ffff */
.L_x_56:
[----:B------:R-:W-:Y:S07]  /*6be0*/  MOV R0, UR7 ;  /* 0x0000000700007c02 */ /* 0x000fee0008000f00 */
.L_x_110:
[----:B-1----:R1:W2:Y:S02]  /*6bf0*/  SYNCS.PHASECHK.TRANS64.TRYWAIT P0, [R0+URZ], R3 ;  /* 0x00000003000075a7 */ /* 0x0022a400080011ff */
[----:B--2---:R-:W-:Y:S05]  /*6c00*/  @!P0 NANOSLEEP.SYNCS 0x989680 ;  /* 0x009896800000895d */ /* 0x004fea0003900000 */
[----:B------:R-:W2:Y:S02]  /*6c10*/  @!P0 SYNCS.PHASECHK.TRANS64 P0, [R0+URZ], R3 ;  /* 0x00000003000085a7 */ /* 0x000ea400080010ff */
[----:B--2---:R-:W-:Y:S05]  /*6c20*/  @!P0 BRA `(.L_x_110) ;  /* 0xfffffffc00f08947 */ /* 0x004fea000383ffff */
[----:B------:R-:W-:Y:S05]  /*6c30*/  BRA `(.L_x_55) ;  /* 0xffffffc400007947 */ /* 0x000fea000383ffff */
.L_x_59:
[----:B------:R-:W-:-:S07]  /*6c40*/  MOV R0, UR5 ;  /* 0x0000000500007c02 */ /* 0x000fce0008000f00 */
.L_x_111:
[----:B--2---:R2:W3:Y:S02]  /*6c50*/  SYNCS.PHASECHK.TRANS64.TRYWAIT P0, [R0+URZ], R3 ;  /* 0x00000003000075a7 */ /* 0x0044e400080011ff */
[----:B---3--:R-:W-:Y:S05]  /*6c60*/  @!P0 NANOSLEEP.SYNCS 0x989680 ;  /* 0x009896800000895d */ /* 0x008fea0003900000 */
[----:B------:R-:W3:Y:S02]  /*6c70*/  @!P0 SYNCS.PHASECHK.TRANS64 P0, [R0+URZ], R3 ;  /* 0x00000003000085a7 */ /* 0x000ee400080010ff */
[----:B---3--:R-:W-:Y:S05]  /*6c80*/  @!P0 BRA `(.L_x_111) ;  /* 0xfffffffc00f08947 */ /* 0x008fea000383ffff */
[----:B------:R-:W-:Y:S05]  /*6c90*/  BRA `(.L_x_112) ;  /* 0xffffffc400b47947 */ /* 0x000fea000383ffff */
.L_x_60:
[----:B------:R-:W-:-:S07]  /*6ca0*/  MOV R0, UR5 ;  /* 0x0000000500007c02 */ /* 0x000fce0008000f00 */
.L_x_113:
[----:B-1----:R1:W2:Y:S02]  /*6cb0*/  SYNCS.PHASECHK.TRANS64.TRYWAIT P0, [R0+URZ], R3 ;  /* 0x00000003000075a7 */ /* 0x0022a400080011ff */
[----:B--2---:R-:W-:Y:S05]  /*6cc0*/  @!P0 NANOSLEEP.SYNCS 0x989680 ;  /* 0x009896800000895d */ /* 0x004fea0003900000 */
[----:B------:R-:W2:Y:S02]  /*6cd0*/  @!P0 SYNCS.PHASECHK.TRANS64 P0, [R0+URZ], R3 ;  /* 0x00000003000085a7 */ /* 0x000ea400080010ff */
[----:B--2---:R-:W-:Y:S05]  /*6ce0*/  @!P0 BRA `(.L_x_113) ;  /* 0xfffffffc00f08947 */ /* 0x004fea000383ffff */
[----:B------:R-:W-:Y:S05]  /*6cf0*/  BRA `(.L_x_114) ;  /* 0xffffffc400c07947 */ /* 0x000fea000383ffff */
.L_x_61:
[----:B------:R-:W-:-:S07]  /*6d00*/  MOV R0, UR5 ;  /* 0x0000000500007c02 */ /* 0x000fce0008000f00 */
.L_x_115:
[----:B-1----:R1:W2:Y:S02]  /*6d10*/  SYNCS.PHASECHK.TRANS64.TRYWAIT P0, [R0+URZ], R3 ;  /* 0x00000003000075a7 */ /* 0x0022a400080011ff */
[----:B--2---:R-:W-:Y:S05]  /*6d20*/  @!P0 NANOSLEEP.SYNCS 0x989680 ;  /* 0x009896800000895d */ /* 0x004fea0003900000 */
[----:B------:R-:W2:Y:S02]  /*6d30*/  @!P0 SYNCS.PHASECHK.TRANS64 P0, [R0+URZ], R3 ;  /* 0x00000003000085a7 */ /* 0x000ea400080010ff */
[----:B--2---:R-:W-:Y:S05]  /*6d40*/  @!P0 BRA `(.L_x_115) ;  /* 0xfffffffc00f08947 */ /* 0x004fea000383ffff */
[----:B------:R-:W-:Y:S05]  /*6d50*/  BRA `(.L_x_116) ;  /* 0xffffffc400cc7947 */ /* 0x000fea000383ffff */
.L_x_62:
[----:B------:R-:W-:-:S07]  /*6d60*/  MOV R0, UR7 ;  /* 0x0000000700007c02 */ /* 0x000fce0008000f00 */
.L_x_117:
[----:B-1----:R1:W2:Y:S02]  /*6d70*/  SYNCS.PHASECHK.TRANS64.TRYWAIT P0, [R0+URZ], R3 ;  /* 0x00000003000075a7 */ /* 0x0022a400080011ff */
[----:B--2---:R-:W-:Y:S05]  /*6d80*/  @!P0 NANOSLEEP.SYNCS 0x989680 ;  /* 0x009896800000895d */ /* 0x004fea0003900000 */
[----:B------:R-:W2:Y:S02]  /*6d90*/  @!P0 SYNCS.PHASECHK.TRANS64 P0, [R0+URZ], R3 ;  /* 0x00000003000085a7 */ /* 0x000ea400080010ff */
[----:B--2---:R-:W-:Y:S05]  /*6da0*/  @!P0 BRA `(.L_x_117) ;  /* 0xfffffffc00f08947 */ /* 0x004fea000383ffff */
[----:B------:R-:W-:Y:S05]  /*6db0*/  BRA `(.L_x_118) ;  /* 0xffffffc400d87947 */ /* 0x000fea000383ffff */
.L_x_67:
[----:B---3--:R3:W1:Y:S02]  /*6dc0*/  SYNCS.PHASECHK.TRANS64.TRYWAIT P0, [R0+URZ+0x50], R3 ;  /* 0x00005003000075a7 */ /* 0x00866400080011ff */
[----:B-1----:R-:W-:Y:S05]  /*6dd0*/  @!P0 NANOSLEEP.SYNCS 0x989680 ;  /* 0x009896800000895d */ /* 0x002fea0003900000 */
[----:B------:R-:W1:Y:S02]  /*6de0*/  @!P0 SYNCS.PHASECHK.TRANS64 P0, [R0+URZ+0x50], R3 ;  /* 0x00005003000085a7 */ /* 0x000e6400080010ff */
[----:B-1----:R-:W-:Y:S05]  /*6df0*/  @!P0 BRA `(.L_x_67) ;  /* 0xfffffffc00f08947 */ /* 0x002fea000383ffff */
[----:B------:R-:W-:Y:S05]  /*6e00*/  BRA `(.L_x_119) ;  /* 0xffffffc800d47947 */ /* 0x000fea000383ffff */
.L_x_70:
[----:B------:R-:W-:Y:S07]  /*6e10*/  MOV R0, UR6 ;  /* 0x0000000600007c02 */ /* 0x000fee0008000f00 */
.L_x_120:
[----:B-1----:R1:W3:Y:S02]  /*6e20*/  SYNCS.PHASECHK.TRANS64.TRYWAIT P0, [R0+URZ+0x48], R3 ;  /* 0x00004803000075a7 */ /* 0x0022e400080011ff */
[----:B---3--:R-:W-:Y:S05]  /*6e30*/  @!P0 NANOSLEEP.SYNCS 0x989680 ;  /* 0x009896800000895d */ /* 0x008fea0003900000 */
[----:B------:R-:W3:Y:S02]  /*6e40*/  @!P0 SYNCS.PHASECHK.TRANS64 P0, [R0+URZ+0x48], R3 ;  /* 0x00004803000085a7 */ /* 0x000ee400080010ff */
[----:B---3--:R-:W-:Y:S05]  /*6e50*/  @!P0 BRA `(.L_x_120) ;  /* 0xfffffffc00f08947 */ /* 0x008fea000383ffff */
[----:B------:R-:W-:Y:S05]  /*6e60*/  BRA `(.L_x_69) ;  /* 0xffffffcc00c07947 */ /* 0x000fea000383ffff */
.L_x_73:
[----:B------:R-:W-:Y:S07]  /*6e70*/  MOV R3, UR6 ;  /* 0x0000000600037c02 */ /* 0x000fee0008000f00 */
.L_x_121:
[----:B-1----:R1:W2:Y:S02]  /*6e80*/  SYNCS.PHASECHK.TRANS64.TRYWAIT P2, [R3+URZ+0x38], R26 ;  /* 0x0000381a030075a7 */ /* 0x0022a400080411ff */
[----:B--2---:R-:W-:Y:S05]  /*6e90*/  @!P2 NANOSLEEP.SYNCS 0x989680 ;  /* 0x009896800000a95d */ /* 0x004fea0003900000 */
[----:B------:R-:W2:Y:S02]  /*6ea0*/  @!P2 SYNCS.PHASECHK.TRANS64 P2, [R3+URZ+0x38], R26 ;  /* 0x0000381a0300a5a7 */ /* 0x000ea400080410ff */
[----:B--2---:R-:W-:Y:S05]  /*6eb0*/  @!P2 BRA `(.L_x_121) ;  /* 0xfffffffc00f0a947 */ /* 0x004fea000383ffff */
[----:B------:R-:W-:Y:S05]  /*6ec0*/  BRA `(.L_x_122) ;  /* 0xffffffd000547947 */ /* 0x000fea000383ffff */
.L_x_76:
[----:B--2---:R2:W4:Y:S02]  /*6ed0*/  SYNCS.PHASECHK.TRANS64.TRYWAIT P0, [R0+URZ+0x50], R3 ;  /* 0x00005003000075a7 */ /* 0x00452400080011ff */
[----:B----4-:R-:W-:Y:S05]  /*6ee0*/  @!P0 NANOSLEEP.SYNCS 0x989680 ;  /* 0x009896800000895d */ /* 0x010fea0003900000 */
[----:B------:R-:W4:Y:S02]  /*6ef0*/  @!P0 SYNCS.PHASECHK.TRANS64 P0, [R0+URZ+0x50], R3 ;  /* 0x00005003000085a7 */ /* 0x000f2400080010ff */
[----:B----4-:R-:W-:Y:S05]  /*6f00*/  @!P0 BRA `(.L_x_76) ;  /* 0xfffffffc00f08947 */ /* 0x010fea000383ffff */
[----:B------:R-:W-:Y:S05]  /*6f10*/  BRA `(.L_x_123) ;  /* 0xffffffd400a47947 */ /* 0x000fea000383ffff */
.L_x_87:
[----:B-1----:R-:W-:Y:S04]  /*6f20*/  MOV R0, UR43 ;  /* 0x0000002b00007c02 */ /* 0x002fe80008000f00 */
[----:B------:R1:W2:Y:S03]  /*6f30*/  SYNCS.PHASECHK.TRANS64.TRYWAIT P1, [R0+URZ+0x30], R3 ;  /* 0x00003003000075a7 */ /* 0x0002a600080211ff */
[----:B--2---:R-:W-:Y:S05]  /*6f40*/  @!P1 NANOSLEEP.SYNCS 0x989680 ;  /* 0x009896800000995d */ /* 0x004fea0003900000 */
[----:B------:R-:W2:Y:S02]  /*6f50*/  @!P1 SYNCS.PHASECHK.TRANS64 P1, [R0+URZ+0x30], R3 ;  /* 0x00003003000095a7 */ /* 0x000ea400080210ff */
[----:B--2---:R-:W-:Y:S05]  /*6f60*/  @!P1 BRA `(.L_x_87) ;  /* 0xfffffffc00ec9947 */ /* 0x004fea000383ffff */
[----:B------:R-:W-:Y:S05]  /*6f70*/  BRA `(.L_x_86) ;  /* 0xffffffe000a07947 */ /* 0x000fea000383ffff */
.L_x_89:
[----:B------:R1:W1:Y:S02]  /*6f80*/  SYNCS.PHASECHK.TRANS64.TRYWAIT P1, [R156+URZ+0x70], R5 ;  /* 0x000070059c0075a7 */ /* 0x00026400080211ff */
[----:B-1----:R-:W-:Y:S05]  /*6f90*/  @!P1 NANOSLEEP.SYNCS 0x989680 ;  /* 0x009896800000995d */ /* 0x002fea0003900000 */
[----:B------:R-:W1:Y:S02]  /*6fa0*/  @!P1 SYNCS.PHASECHK.TRANS64 P1, [R156+URZ+0x70], R5 ;  /* 0x000070059c0095a7 */ /* 0x000e6400080210ff */
[----:B-1----:R-:W-:Y:S05]  /*6fb0*/  @!P1 BRA `(.L_x_89) ;  /* 0xfffffffc00f09947 */ /* 0x002fea000383ffff */
[----:B------:R-:W-:Y:S05]  /*6fc0*/  BRA `(.L_x_88) ;  /* 0xffffffe000e47947 */ /* 0x000fea000383ffff */
        .weak           $__internal_0_$__cuda_sm10x_tcgen05_guardrail_trap_col_being_dealloced_not_returned_by_alloc
        .type           $__internal_0_$__cuda_sm10x_tcgen05_guardrail_trap_col_being_dealloced_not_returned_by_alloc,@function
        .size           $__internal_0_$__cuda_sm10x_tcgen05_guardrail_trap_col_being_dealloced_not_returned_by_alloc,($__internal_1_$__cuda_sm10x_tcgen05_guardrail_trap_phase_invalid_during_alloc - $__internal_0_$__cuda_sm10x_tcgen05_guardrail_trap_col_being_dealloced_not_returned_by_alloc)
$__internal_0_$__cuda_sm10x_tcgen05_guardrail_trap_col_being_dealloced_not_returned_by_alloc:
[----:B------:R-:W-:Y:S05]  /*6fd0*/  BPT.TRAP 0x1 ;  /* 0x000000040000795c */ /* 0x000fea0000300000 */
[----:B------:R-:W-:-:S04]  /*6fe0*/  HFMA2 R3, -RZ, RZ, 0, 0 ;  /* 0x00000000ff037431 */ /* 0x000fc800000001ff */
[----:B------:R-:W-:Y:S05]  /*6ff0*/  RET.REL.NODEC R2 `(_ZN7cutlass13device_kernelINS_4gemm6kernel13GemmUniversalIN4cute5tupleIJiiiiEEENS1_10collective13CollectiveMmaINS1_35MainloopSm100TmaUmmaWarpSpecializedILi3ELi2ELi4ENS5_IJNS4_1CILi1EEESB_SB_EEEEENS5_IJNSA_ILi128EEENSA_ILi64EEESF_EEENS_12float_e5m2_tENS5_IJlSB_lEEESH_SI_NS4_8TiledMMAINS4_8MMA_AtomIJNS4_10MMA_TraitsINS4_19SM100_MMA_F8F6F4_SSEJSH_SH_fSE_SF_NS4_17integral_constantINS4_4UMMA5MajorELSP_0EEESQ_NSN_INSO_7ScaleInELSR_0EEESS_EEEEEENS4_6LayoutISC_NS5_IJNSA_ILi0EEESW_SW_EEEEENS5_IJNS4_10UnderscoreESZ_SZ_EEEEENS4_13SM90_TMA_LOADENS4_14ComposedLayoutINS4_7SwizzleILi2ELi4ELi3EEENS4_18smem_ptr_flag_bitsILi8EEENSV_INS5_IJNSA_ILi8EEESF_EEENS5_IJSF_SB_EEEEEEEvNS4_8identityES12_S1C_vS1D_EENS_8epilogue10collective18CollectiveEpilogueINS1F_23Sm100TmaWarpSpecializedILi1ELi1ELi64ELb0ELb0EEEJSG_NS5_IJNSV_ISE_SB_EENSV_ISF_SB_EEEEESH_SI_SH_SI_NS1F_6fusion15FusionCallbacksIS1J_NS1N_17LinearCombinationISH_fSH_fLNS_15FloatRoundStyleE2EEESG_S1M_JEEENS4_5SM1004TMEM4LOAD26SM100_TMEM_LOAD_32dp32b64xES12_S1C_NS4_39AutoVectorizingCopyWithAssumedAlignmentILi128EEENS4_14SM90_TMA_STOREES1C_S1Y_S1Y_EEEvvEEEEvNT_6ParamsE) ;  /* 0xffffff9002007950 */ /* 0x000fea0003c3ffff */
        .weak           $__internal_1_$__cuda_sm10x_tcgen05_guardrail_trap_phase_invalid_during_alloc
        .type           $__internal_1_$__cuda_sm10x_tcgen05_guardrail_trap_phase_invalid_during_alloc,@function
        .size           $__internal_1_$__cuda_sm10x_tcgen05_guardrail_trap_phase_invalid_during_alloc,($__internal_2_$__cuda_sm10x_tcgen05_guardrail_trap_unallocated_columns_being_dealloced - $__internal_1_$__cuda_sm10x_tcgen05_guardrail_trap_phase_invalid_during_alloc)
$__internal_1_$__cuda_sm10x_tcgen05_guardrail_trap_phase_invalid_during_alloc:
[----:B------:R-:W-:Y:S05]  /*7000*/  BPT.TRAP 0x1 ;  /* 0x000000040000795c */ /* 0x000fea0000300000 */
[----:B------:R-:W-:-:S04]  /*7010*/  MOV R3, 0x0 ;  /* 0x0000000000037802 */ /* 0x000fc80000000f00 */
[----:B------:R-:W-:Y:S05]  /*7020*/  RET.REL.NODEC R2 `(_ZN7cutlass13device_kernelINS_4gemm6kernel13GemmUniversalIN4cute5tupleIJiiiiEEENS1_10collective13CollectiveMmaINS1_35MainloopSm100TmaUmmaWarpSpecializedILi3ELi2ELi4ENS5_IJNS4_1CILi1EEESB_SB_EEEEENS5_IJNSA_ILi128EEENSA_ILi64EEESF_EEENS_12float_e5m2_tENS5_IJlSB_lEEESH_SI_NS4_8TiledMMAINS4_8MMA_AtomIJNS4_10MMA_TraitsINS4_19SM100_MMA_F8F6F4_SSEJSH_SH_fSE_SF_NS4_17integral_constantINS4_4UMMA5MajorELSP_0EEESQ_NSN_INSO_7ScaleInELSR_0EEESS_EEEEEENS4_6LayoutISC_NS5_IJNSA_ILi0EEESW_SW_EEEEENS5_IJNS4_10UnderscoreESZ_SZ_EEEEENS4_13SM90_TMA_LOADENS4_14ComposedLayoutINS4_7SwizzleILi2ELi4ELi3EEENS4_18smem_ptr_flag_bitsILi8EEENSV_INS5_IJNSA_ILi8EEESF_EEENS5_IJSF_SB_EEEEEEEvNS4_8identityES12_S1C_vS1D_EENS_8epilogue10collective18CollectiveEpilogueINS1F_23Sm100TmaWarpSpecializedILi1ELi1ELi64ELb0ELb0EEEJSG_NS5_IJNSV_ISE_SB_EENSV_ISF_SB_EEEEESH_SI_SH_SI_NS1F_6fusion15FusionCallbacksIS1J_NS1N_17LinearCombinationISH_fSH_fLNS_15FloatRoundStyleE2EEESG_S1M_JEEENS4_5SM1004TMEM4LOAD26SM100_TMEM_LOAD_32dp32b64xES12_S1C_NS4_39AutoVectorizingCopyWithAssumedAlignmentILi128EEENS4_14SM90_TMA_STOREES1C_S1Y_S1Y_EEEvvEEEEvNT_6ParamsE) ;  /* 0xffffff8c02f47950 */ /* 0x000fea0003c3ffff */
        .weak           $__internal_2_$__cuda_sm10x_tcgen05_guardrail_trap_unallocated_columns_being_dealloced
        .type           $__internal_2_$__cuda_sm10x_tcgen05_guardrail_trap_unallocated_columns_being_dealloced,@function
        .size           $__internal_2_$__cuda_sm10x_tcgen05_guardrail_trap_unallocated_columns_being_dealloced,(.L_x_125 - $__internal_2_$__cuda_sm10x_tcgen05_guardrail_trap_unallocated_columns_being_dealloced)
$__internal_2_$__cuda_sm10x_tcgen05_guardrail_trap_unallocated_columns_being_dealloced:
[----:B------:R-:W-:Y:S05]  /*7030*/  BPT.TRAP 0x1 ;  /* 0x000000040000795c */ /* 0x000fea0000300000 */
[----:B------:R-:W-:-:S04]  /*7040*/  HFMA2 R3, -RZ, RZ, 0, 0 ;  /* 0x00000000ff037431 */ /* 0x000fc800000001ff */
[----:B------:R-:W-:Y:S05]  /*7050*/  RET.REL.NODEC R2 `(_ZN7cutlass13device_kernelINS_4gemm6kernel13GemmUniversalIN4cute5tupleIJiiiiEEENS1_10collective13CollectiveMmaINS1_35MainloopSm100TmaUmmaWarpSpecializedILi3ELi2ELi4ENS5_IJNS4_1CILi1EEESB_SB_EEEEENS5_IJNSA_ILi128EEENSA_ILi64EEESF_EEENS_12float_e5m2_tENS5_IJlSB_lEEESH_SI_NS4_8TiledMMAINS4_8MMA_AtomIJNS4_10MMA_TraitsINS4_19SM100_MMA_F8F6F4_SSEJSH_SH_fSE_SF_NS4_17integral_constantINS4_4UMMA5MajorELSP_0EEESQ_NSN_INSO_7ScaleInELSR_0EEESS_EEEEEENS4_6LayoutISC_NS5_IJNSA_ILi0EEESW_SW_EEEEENS5_IJNS4_10UnderscoreESZ_SZ_EEEEENS4_13SM90_TMA_LOADENS4_14ComposedLayoutINS4_7SwizzleILi2ELi4ELi3EEENS4_18smem_ptr_flag_bitsILi8EEENSV_INS5_IJNSA_ILi8EEESF_EEENS5_IJSF_SB_EEEEEEEvNS4_8identityES12_S1C_vS1D_EENS_8epilogue10collective18CollectiveEpilogueINS1F_23Sm100TmaWarpSpecializedILi1ELi1ELi64ELb0ELb0EEEJSG_NS5_IJNSV_ISE_SB_EENSV_ISF_SB_EEEEESH_SI_SH_SI_NS1F_6fusion15FusionCallbacksIS1J_NS1N_17LinearCombinationISH_fSH_fLNS_15FloatRoundStyleE2EEESG_S1M_JEEENS4_5SM1004TMEM4LOAD26SM100_TMEM_LOAD_32dp32b64xES12_S1C_NS4_39AutoVectorizingCopyWithAssumedAlignmentILi128EEENS4_14SM90_TMA_STOREES1C_S1Y_S1Y_EEEvvEEEEvNT_6ParamsE) ;  /* 0xffffff8c02e87950 */ /* 0x000fea0003c3ffff */
.L_x_124:
[----:B------:R-:W-:-:S00]  /*7060*/  BRA `(.L_x_124) ;  /* 0xfffffffc00fc7947 */ /* 0x000fc0000383ffff */
[----:B------:R-:W-:-:S00]  /*7070*/  NOP ;  /* 0x0000000000007918 */ /* 0x000fc00000000000 */
        /* <DEDUP_REMOVED lines=8> */
.L_x_125:


//--------------------- .nv.global.init           --------------------------
	.section	.nv.global.init,"aw",@progbits
.nv.global.init:
	.type		$str$27,@object
	.size		$str$27,($str$28 - $str$27)
$str$27:
        /*0000*/ 	.byte	0x28, 0x61, 0x64, 0x64, 0x72, 0x65, 0x73, 0x73, 0x20, 0x26, 0x20, 0x6d, 0x61, 0x73, 0x6b, 0x29
        /*0010*/ 	.byte	0x20, 0x3d, 0x3d, 0x20, 0x30, 0x00
	.type		$str$28,@object
	.size		$str$28,($str$26 - $str$28)
$str$28:
        /*0016*/ 	.byte	0x2f, 0x74, 0x6d, 0x70, 0x2f, 0x63, 0x75, 0x74, 0x6c, 0x61, 0x73, 0x73, 0x5f, 0x73, 0x77, 0x65
        /*0026*/ 	.byte	0x65, 0x70, 0x5f, 0x73, 0x72, 0x63, 0x2f, 0x69, 0x6e, 0x63, 0x6c, 0x75, 0x64, 0x65, 0x2f, 0x63
        /*0036*/ 	.byte	0x75, 0x74, 0x65, 0x2f, 0x70, 0x6f, 0x69, 0x6e, 0x74, 0x65, 0x72, 0x5f, 0x66, 0x6c, 0x61, 0x67
        /*0046*/ 	.byte	0x67, 0x65, 0x64, 0x2e, 0x68, 0x70, 0x70, 0x00
	.type		$str$26,@object
	.size		$str$26,($str$25 - $str$26)
$str$26:
        /*004e*/ 	.byte	0x2f, 0x74, 0x6d, 0x70, 0x2f, 0x63, 0x75, 0x74, 0x6c, 0x61, 0x73, 0x73, 0x5f, 0x73, 0x77, 0x65
        /*005e*/ 	.byte	0x65, 0x70, 0x5f, 0x73, 0x72, 0x63, 0x2f, 0x69, 0x6e, 0x63, 0x6c, 0x75, 0x64, 0x65, 0x2f, 0x63
        /*006e*/ 	.byte	0x75, 0x74, 0x65, 0x2f, 0x61, 0x74, 0x6f, 0x6d, 0x2f, 0x63, 0x6f, 0x70, 0x79, 0x5f, 0x74, 0x72
        /*007e*/ 	.byte	0x61, 0x69, 0x74, 0x73, 0x5f, 0x73, 0x6d, 0x31, 0x30, 0x30, 0x2e, 0x68, 0x70, 0x70, 0x00
	.type		$str$25,@object
	.size		$str$25,(__unnamed_1 - $str$25)
$str$25:
        /*008d*/ 	.byte	0x28, 0x28, 0x75, 0x69, 0x6e, 0x74, 0x33, 0x32, 0x5f, 0x74, 0x28, 0x74, 0x68, 0x72, 0x65, 0x61
        /*009d*/ 	.byte	0x64, 0x49, 0x64, 0x78, 0x2e, 0x78, 0x29, 0x20, 0x2f, 0x20, 0x33, 0x32, 0x29, 0x20, 0x25, 0x20
        /*00ad*/ 	.byte	0x34, 0x29, 0x20, 0x3d, 0x3d, 0x20, 0x28, 0x28, 0x28, 0x74, 0x6d, 0x65, 0x6d, 0x5f, 0x61, 0x64
        /*00bd*/ 	.byte	0x64, 0x72, 0x20, 0x3e, 0x3e, 0x20, 0x31, 0x36, 0x29, 0x20, 0x2f, 0x20, 0x33, 0x32, 0x29, 0x20
        /*00cd*/ 	.byte	0x25, 0x20, 0x34, 0x29, 0x00
	.type		__unnamed_1,@object
	.size		__unnamed_1,(__unnamed_2 - __unnamed_1)
__unnamed_1:
        /*00d2*/ 	.byte	0x61, 0x75, 0x74, 0x6f, 0x20, 0x63, 0x75, 0x74, 0x65, 0x3a, 0x3a, 0x61, 0x73, 0x5f, 0x70, 0x6f
        /* <DEDUP_REMOVED lines=24> */
        /*0262*/ 	.byte	0x43, 0x3c, 0x38, 0x31, 0x39, 0x32, 0x3e, 0x3e, 0x3e, 0x3e, 0x5d, 0x00
	.type		__unnamed_2,@object
	.size		__unnamed_2,(.L_2 - __unnamed_2)
__unnamed_2:
        /* <DEDUP_REMOVED lines=42> */
        /*050e*/ 	.byte	0x3e, 0x3e, 0x3e, 0x3e, 0x5d, 0x00
.L_2:


//--------------------- .nv.shared._ZN7cutlass13device_kernelINS_4gemm6kernel13GemmUniversalIN4cute5tupleIJiiiiEEENS1_10collective13CollectiveMmaINS1_35MainloopSm100TmaUmmaWarpSpecializedILi3ELi2ELi4ENS5_IJNS4_1CILi1EEESB_SB_EEEEENS5_IJNSA_ILi128EEENSA_ILi64EEESF_EEENS_12float_e5m2_tENS5_IJlSB_lEEESH_SI_NS4_8TiledMMAINS4_8MMA_AtomIJNS4_10MMA_TraitsINS4_19SM100_MMA_F8F6F4_SSEJSH_SH_fSE_SF_NS4_17integral_constantINS4_4UMMA5MajorELSP_0EEESQ_NSN_INSO_7ScaleInELSR_0EEESS_EEEEEENS4_6LayoutISC_NS5_IJNSA_ILi0EEESW_SW_EEEEENS5_IJNS4_10UnderscoreESZ_SZ_EEEEENS4_13SM90_TMA_LOADENS4_14ComposedLayoutINS4_7SwizzleILi2ELi4ELi3EEENS4_18smem_ptr_flag_bitsILi8EEENSV_INS5_IJNSA_ILi8EEESF_EEENS5_IJSF_SB_EEEEEEEvNS4_8identityES12_S1C_vS1D_EENS_8epilogue10collective18CollectiveEpilogueINS1F_23Sm100TmaWarpSpecializedILi1ELi1ELi64ELb0ELb0EEEJSG_NS5_IJNSV_ISE_SB_EENSV_ISF_SB_EEEEESH_SI_SH_SI_NS1F_6fusion15FusionCallbacksIS1J_NS1N_17LinearCombinationISH_fSH_fLNS_15FloatRoundStyleE2EEESG_S1M_JEEENS4_5SM1004TMEM4LOAD26SM100_TMEM_LOAD_32dp32b64xES12_S1C_NS4_39AutoVectorizingCopyWithAssumedAlignmentILi128EEENS4_14SM90_TMA_STOREES1C_S1Y_S1Y_EEEvvEEEEvNT_6ParamsE --------------------------
	.section	.nv.shared._ZN7cutlass13device_kernelINS_4gemm6kernel13GemmUniversalIN4cute5tupleIJiiiiEEENS1_10collective13CollectiveMmaINS1_35MainloopSm100TmaUmmaWarpSpecializedILi3ELi2ELi4ENS5_IJNS4_1CILi1EEESB_SB_EEEEENS5_IJNSA_ILi128EEENSA_ILi64EEESF_EEENS_12float_e5m2_tENS5_IJlSB_lEEESH_SI_NS4_8TiledMMAINS4_8MMA_AtomIJNS4_10MMA_TraitsINS4_19SM100_MMA_F8F6F4_SSEJSH_SH_fSE_SF_NS4_17integral_constantINS4_4UMMA5MajorELSP_0EEESQ_NSN_INSO_7ScaleInELSR_0EEESS_EEEEEENS4_6LayoutISC_NS5_IJNSA_ILi0EEESW_SW_EEEEENS5_IJNS4_10UnderscoreESZ_SZ_EEEEENS4_13SM90_TMA_LOADENS4_14ComposedLayoutINS4_7SwizzleILi2ELi4ELi3EEENS4_18smem_ptr_flag_bitsILi8EEENSV_INS5_IJNSA_ILi8EEESF_EEENS5_IJSF_SB_EEEEEEEvNS4_8identityES12_S1C_vS1D_EENS_8epilogue10collective18CollectiveEpilogueINS1F_23Sm100TmaWarpSpecializedILi1ELi1ELi64ELb0ELb0EEEJSG_NS5_IJNSV_ISE_SB_EENSV_ISF_SB_EEEEESH_SI_SH_SI_NS1F_6fusion15FusionCallbacksIS1J_NS1N_17LinearCombinationISH_fSH_fLNS_15FloatRoundStyleE2EEESG_S1M_JEEENS4_5SM1004TMEM4LOAD26SM100_TMEM_LOAD_32dp32b64xES12_S1C_NS4_39AutoVectorizingCopyWithAssumedAlignmentILi128EEENS4_14SM90_TMA_STOREES1C_S1Y_S1Y_EEEvvEEEEvNT_6ParamsE,"aw",@nobits
	.sectionflags	@""
	.align	16
	.zero		1024


//--------------------- .nv.shared.reserved.0     --------------------------
	.section	.nv.shared.reserved.0,"aw",@nobits
	.weak		__nv_reservedSMEM_offset_0_alias
	.size		__nv_reservedSMEM_offset_0_alias, 0, 64
	.other		__nv_reservedSMEM_offset_0_alias,@"STO_CUDA_RESERVED_SHARED STV_DEFAULT"
__nv_reservedSMEM_offset_0_alias:
	.zero		0
.nv.shared.reserved.0:
	.zero		64
	.weak		__nv_reservedSMEM_tcgen05_partition
	.type		__nv_reservedSMEM_tcgen05_partition,@object
	.size		__nv_reservedSMEM_tcgen05_partition,(.L_0 - __nv_reservedSMEM_tcgen05_partition)
__nv_reservedSMEM_tcgen05_partition:
	.zero		32
.L_0:


//--------------------- .nv.global                --------------------------
	.section	.nv.global,"aw",@nobits
.nv.global:
	.type		_ZN40_INTERNAL_b6a4a640_4_k_cu_de76524e_326654cute1_E,@object
	.size		_ZN40_INTERNAL_b6a4a640_4_k_cu_de76524e_326654cute1_E,(_ZN40_INTERNAL_b6a4a640_4_k_cu_de76524e_326654cuda3std3__45__cpo6cbeginE - _ZN40_INTERNAL_b6a4a640_4_k_cu_de76524e_326654cute1_E)
_ZN40_INTERNAL_b6a4a640_4_k_cu_de76524e_326654cute1_E:
	.zero		1
	.type		_ZN40_INTERNAL_b6a4a640_4_k_cu_de76524e_326654cuda3std3__45__cpo6cbeginE,@object
	.size		_ZN40_INTERNAL_b6a4a640_4_k_cu_de76524e_326654cuda3std3__45__cpo6cbeginE,(_ZN40_INTERNAL_b6a4a640_4_k_cu_de76524e_326654cuda3std3__48in_placeE - _ZN40_INTERNAL_b6a4a640_4_k_cu_de76524e_326654cuda3std3__45__cpo6cbeginE)
_ZN40_INTERNAL_b6a4a640_4_k_cu_de76524e_326654cuda3std3__45__cpo6cbeginE:
	.zero		1
	.type		_ZN40_INTERNAL_b6a4a640_4_k_cu_de76524e_326654cuda3std3__48in_placeE,@object
	.size		_ZN40_INTERNAL_b6a4a640_4_k_cu_de76524e_326654cuda3std3__48in_placeE,(_ZN40_INTERNAL_b6a4a640_4_k_cu_de76524e_326654cuda3std6ranges3__45__cpo9iter_moveE - _ZN40_INTERNAL_b6a4a640_4_k_cu_de76524e_326654cuda3std3__48in_placeE)
_ZN40_INTERNAL_b6a4a640_4_k_cu_de76524e_326654cuda3std3__48in_placeE:
	.zero		1
	.type		_ZN40_INTERNAL_b6a4a640_4_k_cu_de76524e_326654cuda3std6ranges3__45__cpo9iter_moveE,@object
	.size		_ZN40_INTERNAL_b6a4a640_4_k_cu_de76524e_326654cuda3std6ranges3__45__cpo9iter_moveE,(_ZN40_INTERNAL_b6a4a640_4_k_cu_de76524e_326654cuda3std3__45__cpo5beginE - _ZN40_INTERNAL_b6a4a640_4_k_cu_de76524e_326654cuda3std6ranges3__45__cpo9iter_moveE)
_ZN40_INTERNAL_b6a4a640_4_k_cu_de76524e_326654cuda3std6ranges3__45__cpo9iter_moveE:
	.zero		1
	.type		_ZN40_INTERNAL_b6a4a640_4_k_cu_de76524e_326654cuda3std3__45__cpo5beginE,@object
	.size		_ZN40_INTERNAL_b6a4a640_4_k_cu_de76524e_326654cuda3std3__45__cpo5beginE,(_ZN40_INTERNAL_b6a4a640_4_k_cu_de76524e_326654cuda3std3__442_GLOBAL__N__b6a4a640_4_k_cu_de76524e_326656ignoreE - _ZN40_INTERNAL_b6a4a640_4_k_cu_de76524e_326654cuda3std3__45__cpo5beginE)
_ZN40_INTERNAL_b6a4a640_4_k_cu_de76524e_326654cuda3std3__45__cpo5beginE:
	.zero		1
	.type		_ZN40_INTERNAL_b6a4a640_4_k_cu_de76524e_326654cuda3std3__442_GLOBAL__N__b6a4a640_4_k_cu_de76524e_326656ignoreE,@object
	.size		_ZN40_INTERNAL_b6a4a640_4_k_cu_de76524e_326654cuda3std3__442_GLOBAL__N__b6a4a640_4_k_cu_de76524e_326656ignoreE,(_ZN40_INTERNAL_b6a4a640_4_k_cu_de76524e_326654cute7productE - _ZN40_INTERNAL_b6a4a640_4_k_cu_de76524e_326654cuda3std3__442_GLOBAL__N__b6a4a640_4_k_cu_de76524e_326656ignoreE)
_ZN40_INTERNAL_b6a4a640_4_k_cu_de76524e_326654cuda3std3__442_GLOBAL__N__b6a4a640_4_k_cu_de76524e_326656ignoreE:
	.zero		1
	.type		_ZN40_INTERNAL_b6a4a640_4_k_cu_de76524e_326654cute7productE,@object
	.size		_ZN40_INTERNAL_b6a4a640_4_k_cu_de76524e_326654cute7productE,(_ZN40_INTERNAL_b6a4a640_4_k_cu_de76524e_326654cuda3std3__45__cpo3endE - _ZN40_INTERNAL_b6a4a640_4_k_cu_de76524e_326654cute7productE)
_ZN40_INTERNAL_b6a4a640_4_k_cu_de76524e_326654cute7productE:
	.zero		1
	.type		_ZN40_INTERNAL_b6a4a640_4_k_cu_de76524e_326654cuda3std3__45__cpo3endE,@object
	.size		_ZN40_INTERNAL_b6a4a640_4_k_cu_de76524e_326654cuda3std3__45__cpo3endE,(_ZN40_INTERNAL_b6a4a640_4_k_cu_de76524e_326654cuda3std3__419piecewise_constructE - _ZN40_INTERNAL_b6a4a640_4_k_cu_de76524e_326654cuda3std3__45__cpo3endE)
_ZN40_INTERNAL_b6a4a640_4_k_cu_de76524e_326654cuda3std3__45__cpo3endE:
	.zero		1
	.type		_ZN40_INTERNAL_b6a4a640_4_k_cu_de76524e_326654cuda3std3__419piecewise_constructE,@object
	.size		_ZN40_INTERNAL_b6a4a640_4_k_cu_de76524e_326654cuda3std3__419piecewise_constructE,(_ZN40_INTERNAL_b6a4a640_4_k_cu_de76524e_326654cuda3std3__45__cpo4cendE - _ZN40_INTERNAL_b6a4a640_4_k_cu_de76524e_326654cuda3std3__419piecewise_constructE)
_ZN40_INTERNAL_b6a4a640_4_k_cu_de76524e_326654cuda3std3__419piecewise_constructE:
	.zero		1
	.type		_ZN40_INTERNAL_b6a4a640_4_k_cu_de76524e_326654cuda3std3__45__cpo4cendE,@object
	.size		_ZN40_INTERNAL_b6a4a640_4_k_cu_de76524e_326654cuda3std3__45__cpo4cendE,(_ZN40_INTERNAL_b6a4a640_4_k_cu_de76524e_326654cuda3std6ranges3__45__cpo4swapE - _ZN40_INTERNAL_b6a4a640_4_k_cu_de76524e_326654cuda3std3__45__cpo4cendE)
_ZN40_INTERNAL_b6a4a640_4_k_cu_de76524e_326654cuda3std3__45__cpo4cendE:
	.zero		1
	.type		_ZN40_INTERNAL_b6a4a640_4_k_cu_de76524e_326654cuda3std6ranges3__45__cpo4swapE,@object
	.size		_ZN40_INTERNAL_b6a4a640_4_k_cu_de76524e_326654cuda3std6ranges3__45__cpo4swapE,(.L_10 - _ZN40_INTERNAL_b6a4a640_4_k_cu_de76524e_326654cuda3std6ranges3__45__cpo4swapE)
_ZN40_INTERNAL_b6a4a640_4_k_cu_de76524e_326654cuda3std6ranges3__45__cpo4swapE:
	.zero		1
.L_10:


//--------------------- .nv.constant0._ZN7cutlass13device_kernelINS_4gemm6kernel13GemmUniversalIN4cute5tupleIJiiiiEEENS1_10collective13CollectiveMmaINS1_35MainloopSm100TmaUmmaWarpSpecializedILi3ELi2ELi4ENS5_IJNS4_1CILi1EEESB_SB_EEEEENS5_IJNSA_ILi128EEENSA_ILi64EEESF_EEENS_12float_e5m2_tENS5_IJlSB_lEEESH_SI_NS4_8TiledMMAINS4_8MMA_AtomIJNS4_10MMA_TraitsINS4_19SM100_MMA_F8F6F4_SSEJSH_SH_fSE_SF_NS4_17integral_constantINS4_4UMMA5MajorELSP_0EEESQ_NSN_INSO_7ScaleInELSR_0EEESS_EEEEEENS4_6LayoutISC_NS5_IJNSA_ILi0EEESW_SW_EEEEENS5_IJNS4_10UnderscoreESZ_SZ_EEEEENS4_13SM90_TMA_LOADENS4_14ComposedLayoutINS4_7SwizzleILi2ELi4ELi3EEENS4_18smem_ptr_flag_bitsILi8EEENSV_INS5_IJNSA_ILi8EEESF_EEENS5_IJSF_SB_EEEEEEEvNS4_8identityES12_S1C_vS1D_EENS_8epilogue10collective18CollectiveEpilogueINS1F_23Sm100TmaWarpSpecializedILi1ELi1ELi64ELb0ELb0EEEJSG_NS5_IJNSV_ISE_SB_EENSV_ISF_SB_EEEEESH_SI_SH_SI_NS1F_6fusion15FusionCallbacksIS1J_NS1N_17LinearCombinationISH_fSH_fLNS_15FloatRoundStyleE2EEESG_S1M_JEEENS4_5SM1004TMEM4LOAD26SM100_TMEM_LOAD_32dp32b64xES12_S1C_NS4_39AutoVectorizingCopyWithAssumedAlignmentILi128EEENS4_14SM90_TMA_STOREES1C_S1Y_S1Y_EEEvvEEEEvNT_6ParamsE --------------------------
	.section	.nv.constant0._ZN7cutlass13device_kernelINS_4gemm6kernel13GemmUniversalIN4cute5tupleIJiiiiEEENS1_10collective13CollectiveMmaINS1_35MainloopSm100TmaUmmaWarpSpecializedILi3ELi2ELi4ENS5_IJNS4_1CILi1EEESB_SB_EEEEENS5_IJNSA_ILi128EEENSA_ILi64EEESF_EEENS_12float_e5m2_tENS5_IJlSB_lEEESH_SI_NS4_8TiledMMAINS4_8MMA_AtomIJNS4_10MMA_TraitsINS4_19SM100_MMA_F8F6F4_SSEJSH_SH_fSE_SF_NS4_17integral_constantINS4_4UMMA5MajorELSP_0EEESQ_NSN_INSO_7ScaleInELSR_0EEESS_EEEEEENS4_6LayoutISC_NS5_IJNSA_ILi0EEESW_SW_EEEEENS5_IJNS4_10UnderscoreESZ_SZ_EEEEENS4_13SM90_TMA_LOADENS4_14ComposedLayoutINS4_7SwizzleILi2ELi4ELi3EEENS4_18smem_ptr_flag_bitsILi8EEENSV_INS5_IJNSA_ILi8EEESF_EEENS5_IJSF_SB_EEEEEEEvNS4_8identityES12_S1C_vS1D_EENS_8epilogue10collective18CollectiveEpilogueINS1F_23Sm100TmaWarpSpecializedILi1ELi1ELi64ELb0ELb0EEEJSG_NS5_IJNSV_ISE_SB_EENSV_ISF_SB_EEEEESH_SI_SH_SI_NS1F_6fusion15FusionCallbacksIS1J_NS1N_17LinearCombinationISH_fSH_fLNS_15FloatRoundStyleE2EEESG_S1M_JEEENS4_5SM1004TMEM4LOAD26SM100_TMEM_LOAD_32dp32b64xES12_S1C_NS4_39AutoVectorizingCopyWithAssumedAlignmentILi128EEENS4_14SM90_TMA_STOREES1C_S1Y_S1Y_EEEvvEEEEvNT_6ParamsE,"a",@progbits
	.sectionflags	@""
	.align	4
.nv.constant0._ZN7cutlass13device_kernelINS_4gemm6kernel13GemmUniversalIN4cute5tupleIJiiiiEEENS1_10collective13CollectiveMmaINS1_35MainloopSm100TmaUmmaWarpSpecializedILi3ELi2ELi4ENS5_IJNS4_1CILi1EEESB_SB_EEEEENS5_IJNSA_ILi128EEENSA_ILi64EEESF_EEENS_12float_e5m2_tENS5_IJlSB_lEEESH_SI_NS4_8TiledMMAINS4_8MMA_AtomIJNS4_10MMA_TraitsINS4_19SM100_MMA_F8F6F4_SSEJSH_SH_fSE_SF_NS4_17integral_constantINS4_4UMMA5MajorELSP_0EEESQ_NSN_INSO_7ScaleInELSR_0EEESS_EEEEEENS4_6LayoutISC_NS5_IJNSA_ILi0EEESW_SW_EEEEENS5_IJNS4_10UnderscoreESZ_SZ_EEEEENS4_13SM90_TMA_LOADENS4_14ComposedLayoutINS4_7SwizzleILi2ELi4ELi3EEENS4_18smem_ptr_flag_bitsILi8EEENSV_INS5_IJNSA_ILi8EEESF_EEENS5_IJSF_SB_EEEEEEEvNS4_8identityES12_S1C_vS1D_EENS_8epilogue10collective18CollectiveEpilogueINS1F_23Sm100TmaWarpSpecializedILi1ELi1ELi64ELb0ELb0EEEJSG_NS5_IJNSV_ISE_SB_EENSV_ISF_SB_EEEEESH_SI_SH_SI_NS1F_6fusion15FusionCallbacksIS1J_NS1N_17LinearCombinationISH_fSH_fLNS_15FloatRoundStyleE2EEESG_S1M_JEEENS4_5SM1004TMEM4LOAD26SM100_TMEM_LOAD_32dp32b64xES12_S1C_NS4_39AutoVectorizingCopyWithAssumedAlignmentILi128EEENS4_14SM90_TMA_STOREES1C_S1Y_S1Y_EEEvvEEEEvNT_6ParamsE:
	.zero		2944


//--------------------- SYMBOLS --------------------------

	.type		.nv.reservedSmem.offset0,@object
	.size		.nv.reservedSmem.offset0,0x4
	.type		.nv.reservedSmem.cap,@object
	.size		.nv.reservedSmem.cap,0x4
	.type		__assertfail,@function
